	.target	sm_90a

	.elftype	@"ET_EXEC"


//--------------------- .note.nv.tkinfo           --------------------------
	.section	.note.nv.tkinfo,"",@"SHT_NOTE"
	.sectionflags	@"SHF_NOTE_NV_TKINFO"
	.tkinfo
        /*0018*/ 	.word	0x00000002
        /*0030*/ 	.string	""
        /*0030*/ 	.string	"ptxas"
        /*0030*/ 	.string	"Cuda compilation tools, release 13.0, V13.0.88"
        /*0030*/ 	.string	"Build cuda_13.0.r13.0/compiler.36424714_0"
        /*0030*/ 	.string	"-arch sm_90a -m 64 "



//--------------------- .note.nv.cuinfo           --------------------------
	.section	.note.nv.cuinfo,"",@"SHT_NOTE"
	.sectionflags	@"SHF_NOTE_NV_CUINFO"
        /*0018*/ 	.short	0x0002
        /*001a*/ 	.short	0x005a
        /*001c*/ 	.short	0x0082
	.zero		2


//--------------------- .nv.info                  --------------------------
	.section	.nv.info,"",@"SHT_CUDA_INFO"
	.align	4


	//----- nvinfo : EIATTR_REGCOUNT
	.align		4
        /*0000*/ 	.byte	0x04, 0x2f
        /*0002*/ 	.short	(.L_15 - .L_14)
	.align		4
.L_14:
        /*0004*/ 	.word	index@(_ZN7cutlass13device_kernelINS_4gemm6kernel13GemmUniversalIN4cute5tupleIJiiiiEEENS1_10collective13CollectiveMmaINS1_34MainloopSm90TmaGmmaWarpSpecializedILi5ENS5_IJNS4_1CILi1EEESB_SB_EEENS1_35KernelTmaWarpSpecializedCooperativeEEENS5_IJNSA_ILi128EEENSA_ILi32EEESF_EEENS_10bfloat16_tENS5_IJlSB_lEEESI_SJ_NS4_8TiledMMAINS4_8MMA_AtomIJNS4_4SM904GMMA27MMA_64x32x16_F32BF16BF16_SSILNSN_5MajorE0ELSP_0ELNSN_7ScaleInE1ELSQ_1EEEEEENS4_6LayoutINS5_IJNSA_ILi2EEESB_SB_EEENS5_IJSB_NSA_ILi0EEESW_EEEEENS5_IJNS4_10UnderscoreESZ_SZ_EEEEENS4_13SM90_TMA_LOADENS4_14ComposedLayoutINS4_7SwizzleILi3ELi4ELi3EEENS4_18smem_ptr_flag_bitsILi16EEENST_INS5_IJNSA_ILi8EEENSA_ILi64EEEEEENS5_IJS19_SB_EEEEEEEvNS4_8identityES12_S1D_vS1E_EENS_8epilogue10collective6detail29Sm90TmaWarpSpecializedAdapterINS1H_15DefaultEpilogueISI_SJ_SJ_NS1G_6thread17LinearCombinationISI_Li1EffLNS1L_9ScaleType4KindE0ELNS_15FloatRoundStyleE2ESI_EENS1_15EpilogueDefaultEEEEEvvEEEEvNT_6ParamsE)
        /*0008*/ 	.word	0x000000a8


	//----- nvinfo : EIATTR_FRAME_SIZE
	.align		4
.L_15:
        /*000c*/ 	.byte	0x04, 0x11
        /*000e*/ 	.short	(.L_17 - .L_16)
	.align		4
.L_16:
        /*0010*/ 	.word	index@(_ZN7cutlass13device_kernelINS_4gemm6kernel13GemmUniversalIN4cute5tupleIJiiiiEEENS1_10collective13CollectiveMmaINS1_34MainloopSm90TmaGmmaWarpSpecializedILi5ENS5_IJNS4_1CILi1EEESB_SB_EEENS1_35KernelTmaWarpSpecializedCooperativeEEENS5_IJNSA_ILi128EEENSA_ILi32EEESF_EEENS_10bfloat16_tENS5_IJlSB_lEEESI_SJ_NS4_8TiledMMAINS4_8MMA_AtomIJNS4_4SM904GMMA27MMA_64x32x16_F32BF16BF16_SSILNSN_5MajorE0ELSP_0ELNSN_7ScaleInE1ELSQ_1EEEEEENS4_6LayoutINS5_IJNSA_ILi2EEESB_SB_EEENS5_IJSB_NSA_ILi0EEESW_EEEEENS5_IJNS4_10UnderscoreESZ_SZ_EEEEENS4_13SM90_TMA_LOADENS4_14ComposedLayoutINS4_7SwizzleILi3ELi4ELi3EEENS4_18smem_ptr_flag_bitsILi16EEENST_INS5_IJNSA_ILi8EEENSA_ILi64EEEEEENS5_IJS19_SB_EEEEEEEvNS4_8identityES12_S1D_vS1E_EENS_8epilogue10collective6detail29Sm90TmaWarpSpecializedAdapterINS1H_15DefaultEpilogueISI_SJ_SJ_NS1G_6thread17LinearCombinationISI_Li1EffLNS1L_9ScaleType4KindE0ELNS_15FloatRoundStyleE2ESI_EENS1_15EpilogueDefaultEEEEEvvEEEEvNT_6ParamsE)
        /*0014*/ 	.word	0x00000000


	//----- nvinfo : EIATTR_MIN_STACK_SIZE
	.align		4
.L_17:
        /*0018*/ 	.byte	0x04, 0x12
        /*001a*/ 	.short	(.L_19 - .L_18)
	.align		4
.L_18:
        /*001c*/ 	.word	index@(_ZN7cutlass13device_kernelINS_4gemm6kernel13GemmUniversalIN4cute5tupleIJiiiiEEENS1_10collective13CollectiveMmaINS1_34MainloopSm90TmaGmmaWarpSpecializedILi5ENS5_IJNS4_1CILi1EEESB_SB_EEENS1_35KernelTmaWarpSpecializedCooperativeEEENS5_IJNSA_ILi128EEENSA_ILi32EEESF_EEENS_10bfloat16_tENS5_IJlSB_lEEESI_SJ_NS4_8TiledMMAINS4_8MMA_AtomIJNS4_4SM904GMMA27MMA_64x32x16_F32BF16BF16_SSILNSN_5MajorE0ELSP_0ELNSN_7ScaleInE1ELSQ_1EEEEEENS4_6LayoutINS5_IJNSA_ILi2EEESB_SB_EEENS5_IJSB_NSA_ILi0EEESW_EEEEENS5_IJNS4_10UnderscoreESZ_SZ_EEEEENS4_13SM90_TMA_LOADENS4_14ComposedLayoutINS4_7SwizzleILi3ELi4ELi3EEENS4_18smem_ptr_flag_bitsILi16EEENST_INS5_IJNSA_ILi8EEENSA_ILi64EEEEEENS5_IJS19_SB_EEEEEEEvNS4_8identityES12_S1D_vS1E_EENS_8epilogue10collective6detail29Sm90TmaWarpSpecializedAdapterINS1H_15DefaultEpilogueISI_SJ_SJ_NS1G_6thread17LinearCombinationISI_Li1EffLNS1L_9ScaleType4KindE0ELNS_15FloatRoundStyleE2ESI_EENS1_15EpilogueDefaultEEEEEvvEEEEvNT_6ParamsE)
        /*0020*/ 	.word	0x00000000
.L_19:


//--------------------- .nv.compat                --------------------------
	.section	.nv.compat,"",@"SHT_CUDA_COMPAT_INFO"
	.align	4
        /*0000*/ 	.byte	0x02, 0x09, 0x01, 0x00, 0x02, 0x02, 0x04, 0x00, 0x02, 0x05, 0x05, 0x00, 0x03, 0x07, 0x01, 0x01
        /*0010*/ 	.byte	0x02, 0x03, 0x01, 0x00, 0x02, 0x06, 0x01, 0x00, 0x04, 0x0b, 0x08, 0x00, 0x00, 0x00, 0x00, 0x00
        /*0020*/ 	.byte	0x00, 0x00, 0x00, 0x00


//--------------------- .nv.info._ZN7cutlass13device_kernelINS_4gemm6kernel13GemmUniversalIN4cute5tupleIJiiiiEEENS1_10collective13CollectiveMmaINS1_34MainloopSm90TmaGmmaWarpSpecializedILi5ENS5_IJNS4_1CILi1EEESB_SB_EEENS1_35KernelTmaWarpSpecializedCooperativeEEENS5_IJNSA_ILi128EEENSA_ILi32EEESF_EEENS_10bfloat16_tENS5_IJlSB_lEEESI_SJ_NS4_8TiledMMAINS4_8MMA_AtomIJNS4_4SM904GMMA27MMA_64x32x16_F32BF16BF16_SSILNSN_5MajorE0ELSP_0ELNSN_7ScaleInE1ELSQ_1EEEEEENS4_6LayoutINS5_IJNSA_ILi2EEESB_SB_EEENS5_IJSB_NSA_ILi0EEESW_EEEEENS5_IJNS4_10UnderscoreESZ_SZ_EEEEENS4_13SM90_TMA_LOADENS4_14ComposedLayoutINS4_7SwizzleILi3ELi4ELi3EEENS4_18smem_ptr_flag_bitsILi16EEENST_INS5_IJNSA_ILi8EEENSA_ILi64EEEEEENS5_IJS19_SB_EEEEEEEvNS4_8identityES12_S1D_vS1E_EENS_8epilogue10collective6detail29Sm90TmaWarpSpecializedAdapterINS1H_15DefaultEpilogueISI_SJ_SJ_NS1G_6thread17LinearCombinationISI_Li1EffLNS1L_9ScaleType4KindE0ELNS_15FloatRoundStyleE2ESI_EENS1_15EpilogueDefaultEEEEEvvEEEEvNT_6ParamsE --------------------------
	.section	.nv.info._ZN7cutlass13device_kernelINS_4gemm6kernel13GemmUniversalIN4cute5tupleIJiiiiEEENS1_10collective13CollectiveMmaINS1_34MainloopSm90TmaGmmaWarpSpecializedILi5ENS5_IJNS4_1CILi1EEESB_SB_EEENS1_35KernelTmaWarpSpecializedCooperativeEEENS5_IJNSA_ILi128EEENSA_ILi32EEESF_EEENS_10bfloat16_tENS5_IJlSB_lEEESI_SJ_NS4_8TiledMMAINS4_8MMA_AtomIJNS4_4SM904GMMA27MMA_64x32x16_F32BF16BF16_SSILNSN_5MajorE0ELSP_0ELNSN_7ScaleInE1ELSQ_1EEEEEENS4_6LayoutINS5_IJNSA_ILi2EEESB_SB_EEENS5_IJSB_NSA_ILi0EEESW_EEEEENS5_IJNS4_10UnderscoreESZ_SZ_EEEEENS4_13SM90_TMA_LOADENS4_14ComposedLayoutINS4_7SwizzleILi3ELi4ELi3EEENS4_18smem_ptr_flag_bitsILi16EEENST_INS5_IJNSA_ILi8EEENSA_ILi64EEEEEENS5_IJS19_SB_EEEEEEEvNS4_8identityES12_S1D_vS1E_EENS_8epilogue10collective6detail29Sm90TmaWarpSpecializedAdapterINS1H_15DefaultEpilogueISI_SJ_SJ_NS1G_6thread17LinearCombinationISI_Li1EffLNS1L_9ScaleType4KindE0ELNS_15FloatRoundStyleE2ESI_EENS1_15EpilogueDefaultEEEEEvvEEEEvNT_6ParamsE,"",@"SHT_CUDA_INFO"
	.sectionflags	@""
	.align	4


	//----- nvinfo : EIATTR_CUDA_API_VERSION
	.align		4
        /*0000*/ 	.byte	0x04, 0x37
        /*0002*/ 	.short	(.L_21 - .L_20)
.L_20:
        /*0004*/ 	.word	0x00000082


	//----- nvinfo : EIATTR_KPARAM_INFO
	.align		4
.L_21:
        /*0008*/ 	.byte	0x04, 0x17
        /*000a*/ 	.short	(.L_23 - .L_22)
.L_22:
        /*000c*/ 	.word	0x00000000
        /*0010*/ 	.short	0x0000
        /*0012*/ 	.short	0x0070
        /*0014*/ 	.byte	0x00, 0xf0, 0x01, 0x10


	//----- nvinfo : EIATTR_SPARSE_MMA_MASK
	.align		4
.L_23:
        /*0018*/ 	.byte	0x03, 0x50
        /*001a*/ 	.short	0x0000


	//----- nvinfo : EIATTR_MAXREG_COUNT
	.align		4
        /*001c*/ 	.byte	0x03, 0x1b
        /*001e*/ 	.short	0x00a8


	//----- nvinfo : EIATTR_NUM_BARRIERS
	.align		4
        /*0020*/ 	.byte	0x02, 0x4c
        /*0022*/ 	.byte	0x01
	.zero		1


	//----- nvinfo : EIATTR_EXTERNS
	.align		4
        /*0024*/ 	.byte	0x04, 0x0f
        /*0026*/ 	.short	(.L_25 - .L_24)


	//   ....[0]....
	.align		4
.L_24:
        /*0028*/ 	.word	index@(__assertfail)


	//----- nvinfo : EIATTR_MERCURY_ISA_VERSION
	.align		4
.L_25:
        /*002c*/ 	.byte	0x03, 0x5f
        /*002e*/ 	.short	0x0101


	//----- nvinfo : EIATTR_INT_WARP_WIDE_INSTR_OFFSETS
	.align		4
        /*0030*/ 	.byte	0x04, 0x31
        /*0032*/ 	.short	(.L_27 - .L_26)


	//   ....[0]....
.L_26:
        /*0034*/ 	.word	0x000003d0


	//   ....[1]....
        /*0038*/ 	.word	0x000003e0


	//   ....[2]....
        /*003c*/ 	.word	0x00000500


	//----- nvinfo : EIATTR_COOP_GROUP_MASK_REGIDS
	.align		4
.L_27:
        /*0040*/ 	.byte	0x04, 0x29
        /*0042*/ 	.short	(.L_29 - .L_28)


	//   ....[0]....
.L_28:
        /*0044*/ 	.word	0xffffffff


	//   ....[1]....
        /*0048*/ 	.word	0xffffffff


	//   ....[2]....
        /*004c*/ 	.word	0xffffffff


	//   ....[3]....
        /*0050*/ 	.word	0xffffffff


	//   ....[4]....
        /*0054*/ 	.word	0xffffffff


	//----- nvinfo : EIATTR_COOP_GROUP_INSTR_OFFSETS
	.align		4
.L_29:
        /*0058*/ 	.byte	0x04, 0x28
        /*005a*/ 	.short	(.L_31 - .L_30)


	//   ....[0]....
.L_30:
        /*005c*/ 	.word	0x00000060


	//   ....[1]....
        /*0060*/ 	.word	0x00000070


	//   ....[2]....
        /*0064*/ 	.word	0x00000130


	//   ....[3]....
        /*0068*/ 	.word	0x000002e0


	//   ....[4]....
        /*006c*/ 	.word	0x00001110


	//----- nvinfo : EIATTR_REG_RECONFIG
	.align		4
.L_31:
        /*0070*/ 	.byte	0x01, 0x54
	.zero		2


	//----- nvinfo : EIATTR_SYSCALL_OFFSETS
	.align		4
        /*0074*/ 	.byte	0x04, 0x46
        /*0076*/ 	.short	(.L_33 - .L_32)


	//   ....[0]....
.L_32:
        /*0078*/ 	.word	0x000012e0


	//----- nvinfo : EIATTR_MBARRIER_INSTR_OFFSETS
	.align		4
.L_33:
        /*007c*/ 	.byte	0x04, 0x39
        /*007e*/ 	.short	(.L_35 - .L_34)


	//   ....[0]....
.L_34:
        /*0080*/ 	.word	0x00000230
        /*0084*/ 	.word	0x000000ff
        /*0088*/ 	.word	0x00000000
        /*008c*/ 	.short	0x0100
        /*008e*/ 	.byte	0x08
	.zero		1


	//   ....[1]....
        /*0090*/ 	.word	0x00000240
        /*0094*/ 	.word	0x000000ff
        /*0098*/ 	.word	0x00000028
        /*009c*/ 	.short	0x0100
        /*009e*/ 	.byte	0x08
	.zero		1


	//   ....[2]....
        /*00a0*/ 	.word	0x00000250
        /*00a4*/ 	.word	0x000000ff
        /*00a8*/ 	.word	0x00000008
        /*00ac*/ 	.short	0x0100
        /*00ae*/ 	.byte	0x08
	.zero		1


	//   ....[3]....
        /*00b0*/ 	.word	0x00000260
        /*00b4*/ 	.word	0x000000ff
        /*00b8*/ 	.word	0x00000030
        /*00bc*/ 	.short	0x0100
        /*00be*/ 	.byte	0x08
	.zero		1


	//   ....[4]....
        /*00c0*/ 	.word	0x00000270
        /*00c4*/ 	.word	0x000000ff
        /*00c8*/ 	.word	0x00000010
        /*00cc*/ 	.short	0x0100
        /*00ce*/ 	.byte	0x08
	.zero		1


	//   ....[5]....
        /*00d0*/ 	.word	0x00000280
        /*00d4*/ 	.word	0x000000ff
        /*00d8*/ 	.word	0x00000038
        /*00dc*/ 	.short	0x0100
        /*00de*/ 	.byte	0x08
	.zero		1


	//   ....[6]....
        /*00e0*/ 	.word	0x00000290
        /*00e4*/ 	.word	0x000000ff
        /*00e8*/ 	.word	0x00000018
        /*00ec*/ 	.short	0x0100
        /*00ee*/ 	.byte	0x08
	.zero		1


	//   ....[7]....
        /*00f0*/ 	.word	0x000002a0
        /*00f4*/ 	.word	0x000000ff
        /*00f8*/ 	.word	0x00000040
        /*00fc*/ 	.short	0x0100
        /*00fe*/ 	.byte	0x08
	.zero		1


	//   ....[8]....
        /*0100*/ 	.word	0x000002b0
        /*0104*/ 	.word	0x000000ff
        /*0108*/ 	.word	0x00000020
        /*010c*/ 	.short	0x0100
        /*010e*/ 	.byte	0x08
	.zero		1


	//   ....[9]....
        /*0110*/ 	.word	0x000002c0
        /*0114*/ 	.word	0x000000ff
        /*0118*/ 	.word	0x00000048
        /*011c*/ 	.short	0x0100
        /*011e*/ 	.byte	0x08
	.zero		1


	//   ....[10]....
        /*0120*/ 	.word	0x00000580
        /*0124*/ 	.word	0x000000ff
        /*0128*/ 	.word	0x00000060
        /*012c*/ 	.short	0x0100
        /*012e*/ 	.byte	0x08
	.zero		1


	//   ....[11]....
        /*0130*/ 	.word	0x000005e0
        /*0134*/ 	.word	0x000000ff
        /*0138*/ 	.word	0x00000068
        /*013c*/ 	.short	0x0100
        /*013e*/ 	.byte	0x08
	.zero		1


	//   ....[12]....
        /*0140*/ 	.word	0x00001360
        /*0144*/ 	.word	0x00000003
        /*0148*/ 	.word	0x00000000
        /*014c*/ 	.short	0x010a
        /*014e*/ 	.byte	0x3f
	.zero		1


	//   ....[13]....
        /*0150*/ 	.word	0x000013c0
        /*0154*/ 	.word	0x00000003
        /*0158*/ 	.word	0x00000000
        /*015c*/ 	.short	0x010a
        /*015e*/ 	.byte	0x3f
	.zero		1


	//   ....[14]....
        /*0160*/ 	.word	0x000018d0
        /*0164*/ 	.word	0x000000ff
        /*0168*/ 	.word	0x00000000
        /*016c*/ 	.short	0x010a
        /*016e*/ 	.byte	0x08
	.zero		1


	//   ....[15]....
        /*0170*/ 	.word	0x00001910
        /*0174*/ 	.word	0x000000ff
        /*0178*/ 	.word	0x00000000
        /*017c*/ 	.short	0x010a
        /*017e*/ 	.byte	0x08
	.zero		1


	//   ....[16]....
        /*0180*/ 	.word	0x00001d30
        /*0184*/ 	.word	0x000000ff
        /*0188*/ 	.word	0x00000000
        /*018c*/ 	.short	0x0101
        /*018e*/ 	.byte	0x07
	.zero		1


	//   ....[17]....
        /*0190*/ 	.word	0x00001f10
        /*0194*/ 	.word	0x000000ff
        /*0198*/ 	.word	0x00000000
        /*019c*/ 	.short	0x0101
        /*019e*/ 	.byte	0x06
	.zero		1


	//   ....[18]....
        /*01a0*/ 	.word	0x00004320
        /*01a4*/ 	.word	0x0000000e
        /*01a8*/ 	.word	0x00000028
        /*01ac*/ 	.short	0x010a
        /*01ae*/ 	.byte	0x3f
	.zero		1


	//   ....[19]....
        /*01b0*/ 	.word	0x00004770
        /*01b4*/ 	.word	0x00000006
        /*01b8*/ 	.word	0x00000068
        /*01bc*/ 	.short	0x0101
        /*01be*/ 	.byte	0x3f
	.zero		1


	//   ....[20]....
        /*01c0*/ 	.word	0x00004e90
        /*01c4*/ 	.word	0x00000007
        /*01c8*/ 	.word	0x00000000
        /*01cc*/ 	.short	0x010a
        /*01ce*/ 	.byte	0x3f
	.zero		1


	//   ....[21]....
        /*01d0*/ 	.word	0x00004f10
        /*01d4*/ 	.word	0x00000009
        /*01d8*/ 	.word	0x00000000
        /*01dc*/ 	.short	0x010a
        /*01de*/ 	.byte	0x3f
	.zero		1


	//   ....[22]....
        /*01e0*/ 	.word	0x00004fa0
        /*01e4*/ 	.word	0x00000006
        /*01e8*/ 	.word	0x00000000
        /*01ec*/ 	.short	0x010a
        /*01ee*/ 	.byte	0x3f
	.zero		1


	//   ....[23]....
        /*01f0*/ 	.word	0x00005030
        /*01f4*/ 	.word	0x00000009
        /*01f8*/ 	.word	0x00000000
        /*01fc*/ 	.short	0x010a
        /*01fe*/ 	.byte	0x3f
	.zero		1


	//   ....[24]....
        /*0200*/ 	.word	0x000050c0
        /*0204*/ 	.word	0x00000003
        /*0208*/ 	.word	0x00000000
        /*020c*/ 	.short	0x010a
        /*020e*/ 	.byte	0x3f
	.zero		1


	//   ....[25]....
        /*0210*/ 	.word	0x00005120
        /*0214*/ 	.word	0x00000003
        /*0218*/ 	.word	0x00000000
        /*021c*/ 	.short	0x010a
        /*021e*/ 	.byte	0x3f
	.zero		1


	//   ....[26]....
        /*0220*/ 	.word	0x00005180
        /*0224*/ 	.word	0x00000004
        /*0228*/ 	.word	0x00000000
        /*022c*/ 	.short	0x010a
        /*022e*/ 	.byte	0x3f
	.zero		1


	//   ....[27]....
        /*0230*/ 	.word	0x00005250
        /*0234*/ 	.word	0x0000000e
        /*0238*/ 	.word	0x00000028
        /*023c*/ 	.short	0x010a
        /*023e*/ 	.byte	0x3f
	.zero		1


	//   ....[28]....
        /*0240*/ 	.word	0x00005320
        /*0244*/ 	.word	0x00000007
        /*0248*/ 	.word	0x00000000
        /*024c*/ 	.short	0x010a
        /*024e*/ 	.byte	0x3f
	.zero		1


	//   ....[29]....
        /*0250*/ 	.word	0x00005370
        /*0254*/ 	.word	0x00000009
        /*0258*/ 	.word	0x00000000
        /*025c*/ 	.short	0x010a
        /*025e*/ 	.byte	0x3f
	.zero		1


	//   ....[30]....
        /*0260*/ 	.word	0x000053c0
        /*0264*/ 	.word	0x00000006
        /*0268*/ 	.word	0x00000000
        /*026c*/ 	.short	0x010a
        /*026e*/ 	.byte	0x3f
	.zero		1


	//   ....[31]....
        /*0270*/ 	.word	0x00005410
        /*0274*/ 	.word	0x00000009
        /*0278*/ 	.word	0x00000000
        /*027c*/ 	.short	0x010a
        /*027e*/ 	.byte	0x3f
	.zero		1


	//----- nvinfo : EIATTR_NUM_MBARRIERS
	.align		4
.L_35:
        /*0280*/ 	.byte	0x03, 0x38
        /*0282*/ 	.short	0x000c


	//----- nvinfo : EIATTR_EXIT_INSTR_OFFSETS
	.align		4
        /*0284*/ 	.byte	0x04, 0x1c
        /*0286*/ 	.short	(.L_37 - .L_36)


	//   ....[0]....
.L_36:
        /*0288*/ 	.word	0x00000680


	//   ....[1]....
        /*028c*/ 	.word	0x00000f40


	//   ....[2]....
        /*0290*/ 	.word	0x00003a00


	//   ....[3]....
        /*0294*/ 	.word	0x00004030


	//   ....[4]....
        /*0298*/ 	.word	0x00005110


	//----- nvinfo : EIATTR_MAX_THREADS
	.align		4
.L_37:
        /*029c*/ 	.byte	0x04, 0x05
        /*029e*/ 	.short	(.L_39 - .L_38)
.L_38:
        /*02a0*/ 	.word	0x00000180
        /*02a4*/ 	.word	0x00000001
        /*02a8*/ 	.word	0x00000001


	//----- nvinfo : EIATTR_CRS_STACK_SIZE
	.align		4
.L_39:
        /*02ac*/ 	.byte	0x04, 0x1e
        /*02ae*/ 	.short	(.L_41 - .L_40)
.L_40:
        /*02b0*/ 	.word	0x00000000


	//----- nvinfo : EIATTR_CBANK_PARAM_SIZE
	.align		4
.L_41:
        /*02b4*/ 	.byte	0x03, 0x19
        /*02b6*/ 	.short	0x0470


	//----- nvinfo : EIATTR_PARAM_CBANK
	.align		4
        /*02b8*/ 	.byte	0x04, 0x0a
        /*02ba*/ 	.short	(.L_43 - .L_42)
	.align		4
.L_42:
        /*02bc*/ 	.word	index@(.nv.constant0._ZN7cutlass13device_kernelINS_4gemm6kernel13GemmUniversalIN4cute5tupleIJiiiiEEENS1_10collective13CollectiveMmaINS1_34MainloopSm90TmaGmmaWarpSpecializedILi5ENS5_IJNS4_1CILi1EEESB_SB_EEENS1_35KernelTmaWarpSpecializedCooperativeEEENS5_IJNSA_ILi128EEENSA_ILi32EEESF_EEENS_10bfloat16_tENS5_IJlSB_lEEESI_SJ_NS4_8TiledMMAINS4_8MMA_AtomIJNS4_4SM904GMMA27MMA_64x32x16_F32BF16BF16_SSILNSN_5MajorE0ELSP_0ELNSN_7ScaleInE1ELSQ_1EEEEEENS4_6LayoutINS5_IJNSA_ILi2EEESB_SB_EEENS5_IJSB_NSA_ILi0EEESW_EEEEENS5_IJNS4_10UnderscoreESZ_SZ_EEEEENS4_13SM90_TMA_LOADENS4_14ComposedLayoutINS4_7SwizzleILi3ELi4ELi3EEENS4_18smem_ptr_flag_bitsILi16EEENST_INS5_IJNSA_ILi8EEENSA_ILi64EEEEEENS5_IJS19_SB_EEEEEEEvNS4_8identityES12_S1D_vS1E_EENS_8epilogue10collective6detail29Sm90TmaWarpSpecializedAdapterINS1H_15DefaultEpilogueISI_SJ_SJ_NS1G_6thread17LinearCombinationISI_Li1EffLNS1L_9ScaleType4KindE0ELNS_15FloatRoundStyleE2ESI_EENS1_15EpilogueDefaultEEEEEvvEEEEvNT_6ParamsE)
        /*02c0*/ 	.short	0x0210
        /*02c2*/ 	.short	0x0470


	//----- nvinfo : EIATTR_SW_WAR
	.align		4
.L_43:
        /*02c4*/ 	.byte	0x04, 0x36
        /*02c6*/ 	.short	(.L_45 - .L_44)
.L_44:
        /*02c8*/ 	.word	0x00000008
.L_45:


//--------------------- .nv.callgraph             --------------------------
	.section	.nv.callgraph,"",@"SHT_CUDA_CALLGRAPH"
	.align	4
	.sectionentsize	8
	.align		4
        /*0000*/ 	.word	0x00000000
	.align		4
        /*0004*/ 	.word	0xffffffff
	.align		4
        /*0008*/ 	.word	index@(_ZN7cutlass13device_kernelINS_4gemm6kernel13GemmUniversalIN4cute5tupleIJiiiiEEENS1_10collective13CollectiveMmaINS1_34MainloopSm90TmaGmmaWarpSpecializedILi5ENS5_IJNS4_1CILi1EEESB_SB_EEENS1_35KernelTmaWarpSpecializedCooperativeEEENS5_IJNSA_ILi128EEENSA_ILi32EEESF_EEENS_10bfloat16_tENS5_IJlSB_lEEESI_SJ_NS4_8TiledMMAINS4_8MMA_AtomIJNS4_4SM904GMMA27MMA_64x32x16_F32BF16BF16_SSILNSN_5MajorE0ELSP_0ELNSN_7ScaleInE1ELSQ_1EEEEEENS4_6LayoutINS5_IJNSA_ILi2EEESB_SB_EEENS5_IJSB_NSA_ILi0EEESW_EEEEENS5_IJNS4_10UnderscoreESZ_SZ_EEEEENS4_13SM90_TMA_LOADENS4_14ComposedLayoutINS4_7SwizzleILi3ELi4ELi3EEENS4_18smem_ptr_flag_bitsILi16EEENST_INS5_IJNSA_ILi8EEENSA_ILi64EEEEEENS5_IJS19_SB_EEEEEEEvNS4_8identityES12_S1D_vS1E_EENS_8epilogue10collective6detail29Sm90TmaWarpSpecializedAdapterINS1H_15DefaultEpilogueISI_SJ_SJ_NS1G_6thread17LinearCombinationISI_Li1EffLNS1L_9ScaleType4KindE0ELNS_15FloatRoundStyleE2ESI_EENS1_15EpilogueDefaultEEEEEvvEEEEvNT_6ParamsE)
	.align		4
        /*000c*/ 	.word	index@(__assertfail)
	.align		4
        /*0010*/ 	.word	0x00000000
	.align		4
        /*0014*/ 	.word	0xfffffffe
	.align		4
        /*0018*/ 	.word	0x00000000
	.align		4
        /*001c*/ 	.word	0xfffffffd
	.align		4
        /*0020*/ 	.word	0x00000000
	.align		4
        /*0024*/ 	.word	0xfffffffc


//--------------------- .nv.constant4             --------------------------
	.section	.nv.constant4,"a",@progbits
	.align	8
	.align		8
.nv.constant4:
        /*0000*/ 	.dword	__assertfail
	.align		8
        /*0008*/ 	.dword	__unnamed_1
	.align		8
        /*0010*/ 	.dword	_ZN39_INTERNAL_6f9375a4_4_k_cu_a2680f80_57034cuda3std3__45__cpo5beginE
	.align		8
        /*0018*/ 	.dword	_ZN39_INTERNAL_6f9375a4_4_k_cu_a2680f80_57034cuda3std3__45__cpo3endE
	.align		8
        /*0020*/ 	.dword	_ZN39_INTERNAL_6f9375a4_4_k_cu_a2680f80_57034cuda3std3__45__cpo6cbeginE
	.align		8
        /*0028*/ 	.dword	_ZN39_INTERNAL_6f9375a4_4_k_cu_a2680f80_57034cuda3std3__45__cpo4cendE
	.align		8
        /*0030*/ 	.dword	_ZN39_INTERNAL_6f9375a4_4_k_cu_a2680f80_57034cuda3std3__441_GLOBAL__N__6f9375a4_4_k_cu_a2680f80_57036ignoreE
	.align		8
        /*0038*/ 	.dword	_ZN39_INTERNAL_6f9375a4_4_k_cu_a2680f80_57034cuda3std3__419piecewise_constructE
	.align		8
        /*0040*/ 	.dword	_ZN39_INTERNAL_6f9375a4_4_k_cu_a2680f80_57034cuda3std3__48in_placeE
	.align		8
        /*0048*/ 	.dword	_ZN39_INTERNAL_6f9375a4_4_k_cu_a2680f80_57034cuda3std6ranges3__45__cpo4swapE
	.align		8
        /*0050*/ 	.dword	_ZN39_INTERNAL_6f9375a4_4_k_cu_a2680f80_57034cuda3std6ranges3__45__cpo9iter_moveE
	.align		8
        /*0058*/ 	.dword	_ZN39_INTERNAL_6f9375a4_4_k_cu_a2680f80_57034cute7productE
	.align		8
        /*0060*/ 	.dword	_ZN39_INTERNAL_6f9375a4_4_k_cu_a2680f80_57034cute1_E
	.align		8
        /*0068*/ 	.dword	$str$22
	.align		8
        /*0070*/ 	.dword	$str$23


//--------------------- .text._ZN7cutlass13device_kernelINS_4gemm6kernel13GemmUniversalIN4cute5tupleIJiiiiEEENS1_10collective13CollectiveMmaINS1_34MainloopSm90TmaGmmaWarpSpecializedILi5ENS5_IJNS4_1CILi1EEESB_SB_EEENS1_35KernelTmaWarpSpecializedCooperativeEEENS5_IJNSA_ILi128EEENSA_ILi32EEESF_EEENS_10bfloat16_tENS5_IJlSB_lEEESI_SJ_NS4_8TiledMMAINS4_8MMA_AtomIJNS4_4SM904GMMA27MMA_64x32x16_F32BF16BF16_SSILNSN_5MajorE0ELSP_0ELNSN_7ScaleInE1ELSQ_1EEEEEENS4_6LayoutINS5_IJNSA_ILi2EEESB_SB_EEENS5_IJSB_NSA_ILi0EEESW_EEEEENS5_IJNS4_10UnderscoreESZ_SZ_EEEEENS4_13SM90_TMA_LOADENS4_14ComposedLayoutINS4_7SwizzleILi3ELi4ELi3EEENS4_18smem_ptr_flag_bitsILi16EEENST_INS5_IJNSA_ILi8EEENSA_ILi64EEEEEENS5_IJS19_SB_EEEEEEEvNS4_8identityES12_S1D_vS1E_EENS_8epilogue10collective6detail29Sm90TmaWarpSpecializedAdapterINS1H_15DefaultEpilogueISI_SJ_SJ_NS1G_6thread17LinearCombinationISI_Li1EffLNS1L_9ScaleType4KindE0ELNS_15FloatRoundStyleE2ESI_EENS1_15EpilogueDefaultEEEEEvvEEEEvNT_6ParamsE --------------------------
	.section	.text._ZN7cutlass13device_kernelINS_4gemm6kernel13GemmUniversalIN4cute5tupleIJiiiiEEENS1_10collective13CollectiveMmaINS1_34MainloopSm90TmaGmmaWarpSpecializedILi5ENS5_IJNS4_1CILi1EEESB_SB_EEENS1_35KernelTmaWarpSpecializedCooperativeEEENS5_IJNSA_ILi128EEENSA_ILi32EEESF_EEENS_10bfloat16_tENS5_IJlSB_lEEESI_SJ_NS4_8TiledMMAINS4_8MMA_AtomIJNS4_4SM904GMMA27MMA_64x32x16_F32BF16BF16_SSILNSN_5MajorE0ELSP_0ELNSN_7ScaleInE1ELSQ_1EEEEEENS4_6LayoutINS5_IJNSA_ILi2EEESB_SB_EEENS5_IJSB_NSA_ILi0EEESW_EEEEENS5_IJNS4_10UnderscoreESZ_SZ_EEEEENS4_13SM90_TMA_LOADENS4_14ComposedLayoutINS4_7SwizzleILi3ELi4ELi3EEENS4_18smem_ptr_flag_bitsILi16EEENST_INS5_IJNSA_ILi8EEENSA_ILi64EEEEEENS5_IJS19_SB_EEEEEEEvNS4_8identityES12_S1D_vS1E_EENS_8epilogue10collective6detail29Sm90TmaWarpSpecializedAdapterINS1H_15DefaultEpilogueISI_SJ_SJ_NS1G_6thread17LinearCombinationISI_Li1EffLNS1L_9ScaleType4KindE0ELNS_15FloatRoundStyleE2ESI_EENS1_15EpilogueDefaultEEEEEvvEEEEvNT_6ParamsE,"ax",@progbits
	.align	128
.text._ZN7cutlass13device_kernelINS_4gemm6kernel13GemmUniversalIN4cute5tupleIJiiiiEEENS1_10collective13CollectiveMmaINS1_34MainloopSm90TmaGmmaWarpSpecializedILi5ENS5_IJNS4_1CILi1EEESB_SB_EEENS1_35KernelTmaWarpSpecializedCooperativeEEENS5_IJNSA_ILi128EEENSA_ILi32EEESF_EEENS_10bfloat16_tENS5_IJlSB_lEEESI_SJ_NS4_8TiledMMAINS4_8MMA_AtomIJNS4_4SM904GMMA27MMA_64x32x16_F32BF16BF16_SSILNSN_5MajorE0ELSP_0ELNSN_7ScaleInE1ELSQ_1EEEEEENS4_6LayoutINS5_IJNSA_ILi2EEESB_SB_EEENS5_IJSB_NSA_ILi0EEESW_EEEEENS5_IJNS4_10UnderscoreESZ_SZ_EEEEENS4_13SM90_TMA_LOADENS4_14ComposedLayoutINS4_7SwizzleILi3ELi4ELi3EEENS4_18smem_ptr_flag_bitsILi16EEENST_INS5_IJNSA_ILi8EEENSA_ILi64EEEEEENS5_IJS19_SB_EEEEEEEvNS4_8identityES12_S1D_vS1E_EENS_8epilogue10collective6detail29Sm90TmaWarpSpecializedAdapterINS1H_15DefaultEpilogueISI_SJ_SJ_NS1G_6thread17LinearCombinationISI_Li1EffLNS1L_9ScaleType4KindE0ELNS_15FloatRoundStyleE2ESI_EENS1_15EpilogueDefaultEEEEEvvEEEEvNT_6ParamsE:
        .type           _ZN7cutlass13device_kernelINS_4gemm6kernel13GemmUniversalIN4cute5tupleIJiiiiEEENS1_10collective13CollectiveMmaINS1_34MainloopSm90TmaGmmaWarpSpecializedILi5ENS5_IJNS4_1CILi1EEESB_SB_EEENS1_35KernelTmaWarpSpecializedCooperativeEEENS5_IJNSA_ILi128EEENSA_ILi32EEESF_EEENS_10bfloat16_tENS5_IJlSB_lEEESI_SJ_NS4_8TiledMMAINS4_8MMA_AtomIJNS4_4SM904GMMA27MMA_64x32x16_F32BF16BF16_SSILNSN_5MajorE0ELSP_0ELNSN_7ScaleInE1ELSQ_1EEEEEENS4_6LayoutINS5_IJNSA_ILi2EEESB_SB_EEENS5_IJSB_NSA_ILi0EEESW_EEEEENS5_IJNS4_10UnderscoreESZ_SZ_EEEEENS4_13SM90_TMA_LOADENS4_14ComposedLayoutINS4_7SwizzleILi3ELi4ELi3EEENS4_18smem_ptr_flag_bitsILi16EEENST_INS5_IJNSA_ILi8EEENSA_ILi64EEEEEENS5_IJS19_SB_EEEEEEEvNS4_8identityES12_S1D_vS1E_EENS_8epilogue10collective6detail29Sm90TmaWarpSpecializedAdapterINS1H_15DefaultEpilogueISI_SJ_SJ_NS1G_6thread17LinearCombinationISI_Li1EffLNS1L_9ScaleType4KindE0ELNS_15FloatRoundStyleE2ESI_EENS1_15EpilogueDefaultEEEEEvvEEEEvNT_6ParamsE,@function
        .size           _ZN7cutlass13device_kernelINS_4gemm6kernel13GemmUniversalIN4cute5tupleIJiiiiEEENS1_10collective13CollectiveMmaINS1_34MainloopSm90TmaGmmaWarpSpecializedILi5ENS5_IJNS4_1CILi1EEESB_SB_EEENS1_35KernelTmaWarpSpecializedCooperativeEEENS5_IJNSA_ILi128EEENSA_ILi32EEESF_EEENS_10bfloat16_tENS5_IJlSB_lEEESI_SJ_NS4_8TiledMMAINS4_8MMA_AtomIJNS4_4SM904GMMA27MMA_64x32x16_F32BF16BF16_SSILNSN_5MajorE0ELSP_0ELNSN_7ScaleInE1ELSQ_1EEEEEENS4_6LayoutINS5_IJNSA_ILi2EEESB_SB_EEENS5_IJSB_NSA_ILi0EEESW_EEEEENS5_IJNS4_10UnderscoreESZ_SZ_EEEEENS4_13SM90_TMA_LOADENS4_14ComposedLayoutINS4_7SwizzleILi3ELi4ELi3EEENS4_18smem_ptr_flag_bitsILi16EEENST_INS5_IJNSA_ILi8EEENSA_ILi64EEEEEENS5_IJS19_SB_EEEEEEEvNS4_8identityES12_S1D_vS1E_EENS_8epilogue10collective6detail29Sm90TmaWarpSpecializedAdapterINS1H_15DefaultEpilogueISI_SJ_SJ_NS1G_6thread17LinearCombinationISI_Li1EffLNS1L_9ScaleType4KindE0ELNS_15FloatRoundStyleE2ESI_EENS1_15EpilogueDefaultEEEEEvvEEEEvNT_6ParamsE,(.L_x_100 - _ZN7cutlass13device_kernelINS_4gemm6kernel13GemmUniversalIN4cute5tupleIJiiiiEEENS1_10collective13CollectiveMmaINS1_34MainloopSm90TmaGmmaWarpSpecializedILi5ENS5_IJNS4_1CILi1EEESB_SB_EEENS1_35KernelTmaWarpSpecializedCooperativeEEENS5_IJNSA_ILi128EEENSA_ILi32EEESF_EEENS_10bfloat16_tENS5_IJlSB_lEEESI_SJ_NS4_8TiledMMAINS4_8MMA_AtomIJNS4_4SM904GMMA27MMA_64x32x16_F32BF16BF16_SSILNSN_5MajorE0ELSP_0ELNSN_7ScaleInE1ELSQ_1EEEEEENS4_6LayoutINS5_IJNSA_ILi2EEESB_SB_EEENS5_IJSB_NSA_ILi0EEESW_EEEEENS5_IJNS4_10UnderscoreESZ_SZ_EEEEENS4_13SM90_TMA_LOADENS4_14ComposedLayoutINS4_7SwizzleILi3ELi4ELi3EEENS4_18smem_ptr_flag_bitsILi16EEENST_INS5_IJNSA_ILi8EEENSA_ILi64EEEEEENS5_IJS19_SB_EEEEEEEvNS4_8identityES12_S1D_vS1E_EENS_8epilogue10collective6detail29Sm90TmaWarpSpecializedAdapterINS1H_15DefaultEpilogueISI_SJ_SJ_NS1G_6thread17LinearCombinationISI_Li1EffLNS1L_9ScaleType4KindE0ELNS_15FloatRoundStyleE2ESI_EENS1_15EpilogueDefaultEEEEEvvEEEEvNT_6ParamsE)
        .other          _ZN7cutlass13device_kernelINS_4gemm6kernel13GemmUniversalIN4cute5tupleIJiiiiEEENS1_10collective13CollectiveMmaINS1_34MainloopSm90TmaGmmaWarpSpecializedILi5ENS5_IJNS4_1CILi1EEESB_SB_EEENS1_35KernelTmaWarpSpecializedCooperativeEEENS5_IJNSA_ILi128EEENSA_ILi32EEESF_EEENS_10bfloat16_tENS5_IJlSB_lEEESI_SJ_NS4_8TiledMMAINS4_8MMA_AtomIJNS4_4SM904GMMA27MMA_64x32x16_F32BF16BF16_SSILNSN_5MajorE0ELSP_0ELNSN_7ScaleInE1ELSQ_1EEEEEENS4_6LayoutINS5_IJNSA_ILi2EEESB_SB_EEENS5_IJSB_NSA_ILi0EEESW_EEEEENS5_IJNS4_10UnderscoreESZ_SZ_EEEEENS4_13SM90_TMA_LOADENS4_14ComposedLayoutINS4_7SwizzleILi3ELi4ELi3EEENS4_18smem_ptr_flag_bitsILi16EEENST_INS5_IJNSA_ILi8EEENSA_ILi64EEEEEENS5_IJS19_SB_EEEEEEEvNS4_8identityES12_S1D_vS1E_EENS_8epilogue10collective6detail29Sm90TmaWarpSpecializedAdapterINS1H_15DefaultEpilogueISI_SJ_SJ_NS1G_6thread17LinearCombinationISI_Li1EffLNS1L_9ScaleType4KindE0ELNS_15FloatRoundStyleE2ESI_EENS1_15EpilogueDefaultEEEEEvvEEEEvNT_6ParamsE,@"STO_CUDA_ENTRY STV_DEFAULT"
_ZN7cutlass13device_kernelINS_4gemm6kernel13GemmUniversalIN4cute5tupleIJiiiiEEENS1_10collective13CollectiveMmaINS1_34MainloopSm90TmaGmmaWarpSpecializedILi5ENS5_IJNS4_1CILi1EEESB_SB_EEENS1_35KernelTmaWarpSpecializedCooperativeEEENS5_IJNSA_ILi128EEENSA_ILi32EEESF_EEENS_10bfloat16_tENS5_IJlSB_lEEESI_SJ_NS4_8TiledMMAINS4_8MMA_AtomIJNS4_4SM904GMMA27MMA_64x32x16_F32BF16BF16_SSILNSN_5MajorE0ELSP_0ELNSN_7ScaleInE1ELSQ_1EEEEEENS4_6LayoutINS5_IJNSA_ILi2EEESB_SB_EEENS5_IJSB_NSA_ILi0EEESW_EEEEENS5_IJNS4_10UnderscoreESZ_SZ_EEEEENS4_13SM90_TMA_LOADENS4_14ComposedLayoutINS4_7SwizzleILi3ELi4ELi3EEENS4_18smem_ptr_flag_bitsILi16EEENST_INS5_IJNSA_ILi8EEENSA_ILi64EEEEEENS5_IJS19_SB_EEEEEEEvNS4_8identityES12_S1D_vS1E_EENS_8epilogue10collective6detail29Sm90TmaWarpSpecializedAdapterINS1H_15DefaultEpilogueISI_SJ_SJ_NS1G_6thread17LinearCombinationISI_Li1EffLNS1L_9ScaleType4KindE0ELNS_15FloatRoundStyleE2ESI_EENS1_15EpilogueDefaultEEEEEvvEEEEvNT_6ParamsE:
[----:B------:R-:W0:Y:S01]  /*0000*/  LDC R1, c[0x0][0x28] ;  /* 0x00000a00ff017b82 */ /* 0x000e220000000800 */
[----:B------:R-:W1:Y:S01]  /*0010*/  S2R R18, SR_TID.X ;  /* 0x0000000000127919 */ /* 0x000e620000002100 */
[----:B------:R-:W-:Y:S01]  /*0020*/  ELECT P0, URZ, PT ;  /* 0x00000000003f782f */ /* 0x000fe20003800000 */
[----:B------:R-:W-:Y:S01]  /*0030*/  BSSY B0, `(.L_x_0) ;  /* 0x000000f000007945 */ /* 0x000fe20003800000 */
[--C-:B-1----:R-:W-:Y:S02]  /*0040*/  SHF.R.U32.HI R0, RZ, 0x5, R18.reuse ;  /* 0x00000005ff007819 */ /* 0x102fe40000011612 */
[----:B------:R-:W-:-:S03]  /*0050*/  SHF.R.U32.HI R7, RZ, 0x7, R18 ;  /* 0x00000007ff077819 */ /* 0x000fc60000011612 */
[----:B------:R-:W1:Y:S04]  /*0060*/  SHFL.IDX PT, R3, R0, RZ, 0x1f ;  /* 0x00001fff00037589 */ /* 0x000e6800000e0000 */
[----:B------:R2:W3:Y:S01]  /*0070*/  SHFL.IDX PT, R10, R7, RZ, 0x1f ;  /* 0x00001fff070a7589 */ /* 0x0004e200000e0000 */
[----:B-1----:R-:W-:-:S13]  /*0080*/  ISETP.NE.OR P0, PT, R3, RZ, !P0 ;  /* 0x000000ff0300720c */ /* 0x002fda0004705670 */
[----:B0-23--:R-:W-:Y:S05]  /*0090*/  @P0 BRA `(.L_x_1) ;  /* 0x0000000000200947 */ /* 0x00dfea0003800000 */
[----:B------:R-:W-:Y:S02]  /*00a0*/  ULDC.64 UR4, c[0x0][0x198] ;  /* 0x0000660000047ab9 */ /* 0x000fe40000000a00 */
[----:B------:R-:W-:Y:S02]  /*00b0*/  UIADD3 UR6, UP0, UR4, 0xf0, URZ ;  /* 0x000000f004067890 */ /* 0x000fe4000ff1e03f */
[----:B------:R-:W-:Y:S02]  /*00c0*/  UIADD3 UR4, UP1, UR4, 0x1f0, URZ ;  /* 0x000001f004047890 */ /* 0x000fe4000ff3e03f */
[----:B------:R-:W-:Y:S02]  /*00d0*/  UIADD3.X UR7, URZ, UR5, URZ, UP0, !UPT ;  /* 0x000000053f077290 */ /* 0x000fe400087fe43f */
[----:B------:R-:W-:-:S07]  /*00e0*/  UIADD3.X UR5, URZ, UR5, URZ, UP1, !UPT ;  /* 0x000000053f057290 */ /* 0x000fce0008ffe43f */
[----:B------:R0:W-:Y:S02]  /*00f0*/  UTMACCTL.PF [UR6] ;  /* 0x00000000060079b9 */ /* 0x0001e40008040000 */
[----:B------:R0:W-:Y:S02]  /*0100*/  UTMACCTL.PF [UR4] ;  /* 0x00000000040079b9 */ /* 0x0001e40008040000 */
[----:B0-----:R-:W-:Y:S01]  /*0110*/  NOP ;  /* 0x0000000000007918 */ /* 0x001fe20000000000 */
.L_x_1:
[----:B------:R-:W-:Y:S05]  /*0120*/  BSYNC B0 ;  /* 0x0000000000007941 */ /* 0x000fea0003800000 */
.L_x_0:
[----:B------:R-:W0:Y:S02]  /*0130*/  SHFL.IDX PT, R2, R0, RZ, 0x1f ;  /* 0x00001fff00027589 */ /* 0x000e2400000e0000 */
[----:B0-----:R-:W-:-:S13]  /*0140*/  ISETP.NE.AND P0, PT, R2, RZ, PT ;  /* 0x000000ff0200720c */ /* 0x001fda0003f05270 */
[----:B------:R-:W-:Y:S05]  /*0150*/  @P0 BRA `(.L_x_2) ;  /* 0x0000000000600947 */ /* 0x000fea0003800000 */
[----:B------:R-:W0:Y:S01]  /*0160*/  S2UR UR8, SR_CgaCtaId ;  /* 0x00000000000879c3 */ /* 0x000e220000008800 */
[----:B------:R-:W-:Y:S01]  /*0170*/  UMOV UR4, 0x400 ;  /* 0x0000040000047882 */ /* 0x000fe20000000000 */
[----:B------:R-:W-:Y:S01]  /*0180*/  UMOV UR5, 0x1 ;  /* 0x0000000100057882 */ /* 0x000fe20000000000 */
[----:B------:R-:W-:Y:S01]  /*0190*/  UMOV UR6, 0x100 ;  /* 0x0000010000067882 */ /* 0x000fe20000000000 */
[----:B------:R-:W-:Y:S01]  /*01a0*/  ELECT P0, URZ, PT ;  /* 0x00000000003f782f */ /* 0x000fe20003800000 */
[----:B------:R-:W-:-:S04]  /*01b0*/  UIADD3 UR6, -UR6, 0x100000, URZ ;  /* 0x0010000006067890 */ /* 0x000fc8000fffe13f */
[----:B------:R-:W-:Y:S02]  /*01c0*/  USHF.L.U32 UR7, UR6, 0xb, URZ ;  /* 0x0000000b06077899 */ /* 0x000fe4000800063f */
[----:B------:R-:W-:Y:S02]  /*01d0*/  USHF.L.U32 UR6, UR6, 0x1, URZ ;  /* 0x0000000106067899 */ /* 0x000fe4000800063f */
[----:B0-----:R-:W-:Y:S02]  /*01e0*/  ULEA UR8, UR8, UR4, 0x18 ;  /* 0x0000000408087291 */ /* 0x001fe4000f8ec03f */
[----:B------:R-:W-:-:S04]  /*01f0*/  UIADD3 UR4, -UR5, 0x100000, URZ ;  /* 0x0010000005047890 */ /* 0x000fc8000fffe13f */
[----:B------:R-:W-:Y:S02]  /*0200*/  USHF.L.U32 UR5, UR4, 0xb, URZ ;  /* 0x0000000b04057899 */ /* 0x000fe4000800063f */
[----:B------:R-:W-:Y:S01]  /*0210*/  USHF.L.U32 UR4, UR4, 0x1, URZ ;  /* 0x0000000104047899 */ /* 0x000fe2000800063f */
[----:B------:R-:W0:Y:S11]  /*0220*/  FENCE.VIEW.ASYNC.S ;  /* 0x00000000000073c6 */ /* 0x000e360000000000 */
[----:B0-----:R0:W1:Y:S01]  /*0230*/  SYNCS.EXCH.64 URZ, [UR8], UR4 ;  /* 0x00000004083f75b2 */ /* 0x0010620008000100 */
[----:B------:R0:W2:Y:S01]  /*0240*/  SYNCS.EXCH.64 URZ, [UR8+0x28], UR6 ;  /* 0x00002806083f75b2 */ /* 0x0000a20008000100 */
[----:B------:R0:W3:Y:S01]  /*0250*/  SYNCS.EXCH.64 URZ, [UR8+0x8], UR4 ;  /* 0x00000804083f75b2 */ /* 0x0000e20008000100 */
[----:B------:R0:W4:Y:S01]  /*0260*/  SYNCS.EXCH.64 URZ, [UR8+0x30], UR6 ;  /* 0x00003006083f75b2 */ /* 0x0001220008000100 */
[----:B------:R0:W0:Y:S01]  /*0270*/  SYNCS.EXCH.64 URZ, [UR8+0x10], UR4 ;  /* 0x00001004083f75b2 */ /* 0x0000220008000100 */
[----:B------:R0:W0:Y:S01]  /*0280*/  SYNCS.EXCH.64 URZ, [UR8+0x38], UR6 ;  /* 0x00003806083f75b2 */ /* 0x0000220008000100 */
[----:B------:R0:W0:Y:S01]  /*0290*/  SYNCS.EXCH.64 URZ, [UR8+0x18], UR4 ;  /* 0x00001804083f75b2 */ /* 0x0000220008000100 */
[----:B------:R0:W0:Y:S01]  /*02a0*/  SYNCS.EXCH.64 URZ, [UR8+0x40], UR6 ;  /* 0x00004006083f75b2 */ /* 0x0000220008000100 */
[----:B------:R0:W0:Y:S01]  /*02b0*/  SYNCS.EXCH.64 URZ, [UR8+0x20], UR4 ;  /* 0x00002004083f75b2 */ /* 0x0000220008000100 */
[----:B------:R0:W0:Y:S01]  /*02c0*/  SYNCS.EXCH.64 URZ, [UR8+0x48], UR6 ;  /* 0x00004806083f75b2 */ /* 0x0000220008000100 */
[----:B------:R-:W-:Y:S01]  /*02d0*/  NOP ;  /* 0x0000000000007918 */ /* 0x000fe20000000000 */
.L_x_2:
[----:B------:R-:W5:Y:S01]  /*02e0*/  SHFL.IDX PT, R0, R0, RZ, 0x1f ;  /* 0x00001fff00007589 */ /* 0x000f6200000e0000 */
[----:B------:R-:W-:Y:S01]  /*02f0*/  ELECT P0, URZ, PT ;  /* 0x00000000003f782f */ /* 0x000fe20003800000 */
[----:B------:R-:W1:Y:S01]  /*0300*/  LDC R2, c[0x0][0x65c] ;  /* 0x00019700ff027b82 */ /* 0x000e620000000800 */
[----:B0-----:R-:W-:Y:S01]  /*0310*/  UMOV UR4, 0x20 ;  /* 0x0000002000047882 */ /* 0x001fe20000000000 */
[----:B------:R-:W0:Y:S01]  /*0320*/  S2R R6, SR_CTAID.Y ;  /* 0x0000000000067919 */ /* 0x000e220000002600 */
[----:B------:R-:W-:Y:S01]  /*0330*/  NOP ;  /* 0x0000000000007918 */ /* 0x000fe20000000000 */
[----:B------:R-:W-:Y:S01]  /*0340*/  ISETP.NE.AND P2, PT, R10, RZ, PT ;  /* 0x000000ff0a00720c */ /* 0x000fe20003f45270 */
[----:B------:R-:W-:Y:S01]  /*0350*/  NOP ;  /* 0x0000000000007918 */ /* 0x000fe20000000000 */
[----:B------:R-:W2:Y:S01]  /*0360*/  S2R R4, SR_CTAID.X ;  /* 0x0000000000047919 */ /* 0x000ea20000002500 */
[----:B------:R-:W-:Y:S01]  /*0370*/  IMAD.MOV.U32 R5, RZ, RZ, RZ ;  /* 0x000000ffff057224 */ /* 0x000fe200078e00ff */
[----:B-----5:R-:W-:-:S02]  /*0380*/  ISETP.NE.OR P0, PT, R0, RZ, !P0 ;  /* 0x000000ff0000720c */ /* 0x020fc40004705670 */
[----:B-1----:R-:W-:-:S04]  /*0390*/  ISETP.NE.AND P3, PT, R2, 0x1, PT ;  /* 0x000000010200780c */ /* 0x002fc80003f65270 */
[----:B------:R-:W-:Y:S02]  /*03a0*/  P2R R0, PR, RZ, 0x8 ;  /* 0x00000008ff007803 */ /* 0x000fe40000000000 */
[----:B------:R-:W-:-:S04]  /*03b0*/  SHF.R.S32.HI R0, RZ, 0x1f, R3 ;  /* 0x0000001fff007819 */ /* 0x000fc80000011403 */
[----:B------:R-:W-:Y:S01]  /*03c0*/  LEA.HI R0, R0, R3, RZ, 0x2 ;  /* 0x0000000300007211 */ /* 0x000fe200078f10ff */
[----:B------:R-:W-:Y:S01]  /*03d0*/  VOTEU.ALL UP0, P0 ;  /* 0x00000000003f7886 */ /* 0x000fe20000000000 */
[----:B------:R-:W-:Y:S01]  /*03e0*/  VOTEU.ALL UP1, P0 ;  /* 0x00000000003f7886 */ /* 0x000fe20000020000 */
[----:B------:R-:W2:Y:S01]  /*03f0*/  @P3 LDC R17, c[0x0][0x10] ;  /* 0x00000400ff113b82 */ /* 0x000ea20000000800 */
[----:B------:R-:W-:Y:S01]  /*0400*/  LOP3.LUT R0, R0, 0xfffffffc, RZ, 0xc0, !PT ;  /* 0xfffffffc00007812 */ /* 0x000fe200078ec0ff */
[----:B0-----:R-:W-:Y:S01]  /*0410*/  @P3 IMAD.MOV.U32 R8, RZ, RZ, R6 ;  /* 0x000000ffff083224 */ /* 0x001fe200078e0006 */
[----:B------:R-:W-:Y:S01]  /*0420*/  @!UP0 UMOV UR6, 0x400 ;  /* 0x0000040000068882 */ /* 0x000fe20000000000 */
[----:B------:R-:W-:-:S04]  /*0430*/  @!UP0 UIADD3 UR4, -UR4, 0x100000, URZ ;  /* 0x0010000004048890 */ /* 0x000fc8000fffe13f */
[----:B------:R-:W-:Y:S02]  /*0440*/  @!UP0 USHF.L.U32 UR5, UR4, 0xb, URZ ;  /* 0x0000000b04058899 */ /* 0x000fe4000800063f */
[----:B------:R-:W-:Y:S01]  /*0450*/  @!UP0 USHF.L.U32 UR4, UR4, 0x1, URZ ;  /* 0x0000000104048899 */ /* 0x000fe2000800063f */
[----:B------:R-:W-:Y:S02]  /*0460*/  @P3 IMAD.MOV.U32 R9, RZ, RZ, RZ ;  /* 0x000000ffff093224 */ /* 0x000fe400078e00ff */
[----:B------:R-:W-:Y:S01]  /*0470*/  IMAD.IADD R0, R3, 0x1, -R0 ;  /* 0x0000000103007824 */ /* 0x000fe200078e0a00 */
[----:B------:R-:W0:Y:S01]  /*0480*/  @!UP0 S2UR UR7, SR_CgaCtaId ;  /* 0x00000000000789c3 */ /* 0x000e220000008800 */
[----:B------:R-:W-:-:S03]  /*0490*/  @P3 IMAD.MOV.U32 R3, RZ, RZ, RZ ;  /* 0x000000ffff033224 */ /* 0x000fc600078e00ff */
[----:B------:R-:W-:-:S04]  /*04a0*/  ISETP.NE.AND P1, PT, R0, 0x3, PT ;  /* 0x000000030000780c */ /* 0x000fc80003f25270 */
[----:B------:R-:W1:Y:S01]  /*04b0*/  @!P3 LDC R11, c[0x0][0xc] ;  /* 0x00000300ff0bbb82 */ /* 0x000e620000000800 */
[----:B--2---:R-:W-:-:S04]  /*04c0*/  @P3 IMAD.WIDE.U32 R16, R4, R17, R8 ;  /* 0x0000001104103225 */ /* 0x004fc800078e0008 */
[----:B------:R-:W-:Y:S01]  /*04d0*/  @P3 IMAD.IADD R17, R17, 0x1, R3 ;  /* 0x0000000111113824 */ /* 0x000fe200078e0203 */
[----:B------:R-:W-:Y:S01]  /*04e0*/  LOP3.LUT R3, R18, 0x7f, RZ, 0xc0, !PT ;  /* 0x0000007f12037812 */ /* 0x000fe200078ec0ff */
[----:B0-----:R-:W-:Y:S01]  /*04f0*/  @!UP0 ULEA UR8, UR7, UR6, 0x18 ;  /* 0x0000000607088291 */ /* 0x001fe2000f8ec03f */
[----:B------:R-:W-:Y:S02]  /*0500*/  VOTEU.ALL UP0, P0 ;  /* 0x00000000003f7886 */ /* 0x000fe40000000000 */
[----:B------:R-:W-:Y:S01]  /*0510*/  ULDC UR6, c[0x0][0xc] ;  /* 0x0000030000067ab9 */ /* 0x000fe20000000800 */
[----:B------:R-:W-:Y:S01]  /*0520*/  ISETP.EQ.OR P0, PT, R0, RZ, !P1 ;  /* 0x000000ff0000720c */ /* 0x000fe20004f02670 */
[----:B------:R-:W-:-:S03]  /*0530*/  ULDC UR7, c[0x0][0x10] ;  /* 0x0000040000077ab9 */ /* 0x000fc60000000800 */
[C---:B------:R-:W-:Y:S01]  /*0540*/  ISETP.EQ.AND P0, PT, R10.reuse, RZ, P0 ;  /* 0x000000ff0a00720c */ /* 0x040fe20000702270 */
[----:B------:R-:W-:Y:S02]  /*0550*/  VIADD R10, R10, 0xffffffff ;  /* 0xffffffff0a0a7836 */ /* 0x000fe40000000000 */
[----:B-1----:R-:W-:Y:S01]  /*0560*/  @!P3 IMAD.WIDE.U32 R8, R11, R6, R4 ;  /* 0x000000060b08b225 */ /* 0x002fe200078e0004 */
[----:B------:R-:W0:Y:S02]  /*0570*/  FENCE.VIEW.ASYNC.S ;  /* 0x00000000000073c6 */ /* 0x000e240000000000 */
[----:B0-----:R-:W3:Y:S01]  /*0580*/  @!UP0 SYNCS.EXCH.64 URZ, [UR8+0x60], UR4 ;  /* 0x00006004083f85b2 */ /* 0x001ee20008000100 */
[----:B------:R-:W-:Y:S02]  /*0590*/  SEL R19, RZ, 0x1, !P0 ;  /* 0x00000001ff137807 */ /* 0x000fe40004000000 */
[----:B------:R-:W-:Y:S01]  /*05a0*/  ISETP.GE.U32.AND P1, PT, R10, 0x2, PT ;  /* 0x000000020a00780c */ /* 0x000fe20003f26070 */
[----:B------:R-:W-:-:S02]  /*05b0*/  @!P3 IMAD.MOV.U32 R16, RZ, RZ, R8 ;  /* 0x000000ffff10b224 */ /* 0x000fc400078e0008 */
[----:B------:R-:W-:Y:S01]  /*05c0*/  @!P3 IMAD.MOV.U32 R17, RZ, RZ, R9 ;  /* 0x000000ffff11b224 */ /* 0x000fe200078e0009 */
[----:B------:R-:W-:Y:S01]  /*05d0*/  SEL R19, R19, 0x2, P1 ;  /* 0x0000000213137807 */ /* 0x000fe20000800000 */
[----:B------:R0:W3:Y:S01]  /*05e0*/  @!UP1 SYNCS.EXCH.64 URZ, [UR8+0x68], UR4 ;  /* 0x00006804083f95b2 */ /* 0x0000e20008000100 */
[----:B------:R-:W-:Y:S01]  /*05f0*/  NOP ;  /* 0x0000000000007918 */ /* 0x000fe20000000000 */
[----:B0-----:R-:W-:-:S03]  /*0600*/  UIMAD.WIDE.U32 UR4, UR6, UR7, URZ ;  /* 0x00000007060472a5 */ /* 0x001fc6000f8e003f */
[----:B------:R-:W-:Y:S02]  /*0610*/  ULDC UR6, c[0x0][0x14] ;  /* 0x0000050000067ab9 */ /* 0x000fe40000000800 */
[----:B------:R-:W-:Y:S02]  /*0620*/  UIMAD.WIDE.U32 UR38, UR4, UR6, URZ ;  /* 0x00000006042672a5 */ /* 0x000fe4000f8e003f */
[----:B------:R-:W-:-:S04]  /*0630*/  UIMAD UR41, UR5, UR6, URZ ;  /* 0x00000006052972a4 */ /* 0x000fc8000f8e023f */
[----:B------:R-:W-:Y:S01]  /*0640*/  UIADD3 UR41, UR39, UR41, URZ ;  /* 0x0000002927297290 */ /* 0x000fe2000fffe03f */
[----:B---34-:R-:W-:Y:S06]  /*0650*/  BAR.SYNC.DEFER_BLOCKING 0x0 ;  /* 0x0000000000007b1d */ /* 0x018fec0000010000 */
[----:B------:R-:W-:Y:S05]  /*0660*/  @!P2 BRA `(.L_x_3) ;  /* 0x0000003000e8a947 */ /* 0x000fea0003800000 */
[----:B------:R-:W-:-:S13]  /*0670*/  ISETP.GT.U32.AND P0, PT, R10, 0x1, PT ;  /* 0x000000010a00780c */ /* 0x000fda0003f04070 */
[----:B------:R-:W-:Y:S05]  /*0680*/  @P0 EXIT ;  /* 0x000000000000094d */ /* 0x000fea0003800000 */
[----:B------:R-:W-:Y:S01]  /*0690*/  ULDC.64 UR4, c[0x0][0x650] ;  /* 0x0001940000047ab9 */ /* 0x000fe20000000a00 */
[----:B------:R-:W-:Y:S01]  /*06a0*/  PRMT R0, RZ, 0x7610, R0 ;  /* 0x00007610ff007816 */ /* 0x000fe20000000000 */
[----:B------:R-:W-:Y:S01]  /*06b0*/  IMAD.MOV.U32 R45, RZ, RZ, -0x1 ;  /* 0xffffffffff2d7424 */ /* 0x000fe200078e00ff */
[----:B------:R-:W-:Y:S01]  /*06c0*/  ISETP.GE.U32.AND P0, PT, R16, UR4, PT ;  /* 0x0000000410007c0c */ /* 0x000fe2000bf06070 */
[----:B------:R-:W-:Y:S02]  /*06d0*/  IMAD.MOV.U32 R44, RZ, RZ, -0x1 ;  /* 0xffffffffff2c7424 */ /* 0x000fe400078e00ff */
[----:B------:R-:W-:Y:S01]  /*06e0*/  IMAD.MOV.U32 R43, RZ, RZ, -0x1 ;  /* 0xffffffffff2b7424 */ /* 0x000fe200078e00ff */
[----:B------:R-:W-:-:S13]  /*06f0*/  ISETP.GE.U32.AND.EX P0, PT, R17, UR5, PT, P0 ;  /* 0x0000000511007c0c */ /* 0x000fda000bf06100 */
[----:B------:R-:W-:Y:S05]  /*0700*/  @P0 BRA `(.L_x_4) ;  /* 0x0000000400540947 */ /* 0x000fea0003800000 */
[----:B------:R-:W0:Y:S01]  /*0710*/  LDC.64 R20, c[0x0][0x628] ;  /* 0x00018a00ff147b82 */ /* 0x000e220000000a00 */
[----:B------:R-:W-:Y:S02]  /*0720*/  IMAD.MOV.U32 R8, RZ, RZ, R16 ;  /* 0x000000ffff087224 */ /* 0x000fe400078e0010 */
[----:B------:R-:W-:-:S05]  /*0730*/  IMAD.MOV.U32 R9, RZ, RZ, R17 ;  /* 0x000000ffff097224 */ /* 0x000fca00078e0011 */
[----:B------:R-:W1:Y:S08]  /*0740*/  LDC R0, c[0x0][0x630] ;  /* 0x00018c00ff007b82 */ /* 0x000e700000000800 */
[----:B------:R-:W2:Y:S01]  /*0750*/  LDC.64 R22, c[0x0][0x620] ;  /* 0x00018800ff167b82 */ /* 0x000ea20000000a00 */
[----:B0-----:R-:W-:-:S04]  /*0760*/  ISETP.NE.U32.AND P0, PT, R20, RZ, PT ;  /* 0x000000ff1400720c */ /* 0x001fc80003f05070 */
[----:B------:R-:W-:-:S13]  /*0770*/  ISETP.NE.AND.EX P0, PT, R21, RZ, PT, P0 ;  /* 0x000000ff1500720c */ /* 0x000fda0003f05300 */
[----:B-12---:R-:W-:Y:S05]  /*0780*/  @!P0 BRA `(.L_x_5) ;  /* 0x0000000000288947 */ /* 0x006fea0003800000 */
[----:B------:R-:W0:Y:S02]  /*0790*/  LDC R13, c[0x0][0x634] ;  /* 0x00018d00ff0d7b82 */ /* 0x000e240000000800 */
[----:B0-----:R-:W-:-:S05]  /*07a0*/  IADD3 R13, P0, R16, R13, RZ ;  /* 0x0000000d100d7210 */ /* 0x001fca0007f1e0ff */
[----:B------:R-:W-:-:S04]  /*07b0*/  IMAD.X R15, RZ, RZ, R17, P0 ;  /* 0x000000ffff0f7224 */ /* 0x000fc800000e0611 */
[----:B------:R-:W-:-:S04]  /*07c0*/  IMAD.WIDE.U32 R8, R15, R20, RZ ;  /* 0x000000140f087225 */ /* 0x000fc800078e00ff */
[----:B------:R-:W-:-:S04]  /*07d0*/  IMAD.WIDE.U32 R10, P0, R13, R21, R8 ;  /* 0x000000150d0a7225 */ /* 0x000fc80007800008 */
[----:B------:R-:W-:-:S04]  /*07e0*/  IMAD.WIDE.U32 R8, R13, R20, RZ ;  /* 0x000000140d087225 */ /* 0x000fc800078e00ff */
[----:B------:R-:W-:Y:S01]  /*07f0*/  IMAD.X R13, RZ, RZ, RZ, P0 ;  /* 0x000000ffff0d7224 */ /* 0x000fe200000e06ff */
[----:B------:R-:W-:Y:S01]  /*0800*/  IADD3 RZ, P0, R9, R10, RZ ;  /* 0x0000000a09ff7210 */ /* 0x000fe20007f1e0ff */
[----:B------:R-:W-:-:S04]  /*0810*/  IMAD.MOV.U32 R12, RZ, RZ, R11 ;  /* 0x000000ffff0c7224 */ /* 0x000fc800078e000b */
[----:B------:R-:W-:-:S08]  /*0820*/  IMAD.WIDE.U32.X R8, R15, R21, R12, P0 ;  /* 0x000000150f087225 */ /* 0x000fd000000e040c */
.L_x_5:
[-CC-:B------:R-:W-:Y:S01]  /*0830*/  SHF.R.U64 R43, R8, R0.reuse, R9.reuse ;  /* 0x00000000082b7219 */ /* 0x180fe20000001209 */
[----:B------:R-:W0:Y:S01]  /*0840*/  LDC R12, c[0x0][0x618] ;  /* 0x00018600ff0c7b82 */ /* 0x000e220000000800 */
[----:B------:R-:W-:Y:S01]  /*0850*/  SHF.R.U32.HI R5, RZ, R0, R9 ;  /* 0x00000000ff057219 */ /* 0x000fe20000011609 */
[----:B------:R-:W-:Y:S01]  /*0860*/  ULDC UR4, c[0x0][0x150] ;  /* 0x0000540000047ab9 */ /* 0x000fe20000000800 */
[----:B------:R-:W-:Y:S02]  /*0870*/  IADD3 R11, P0, RZ, -R43, RZ ;  /* 0x8000002bff0b7210 */ /* 0x000fe40007f1e0ff */
[----:B------:R-:W-:-:S03]  /*0880*/  I2FP.F32.U32 R0, R4 ;  /* 0x0000000400007245 */ /* 0x000fc60000201000 */
[----:B------:R-:W1:Y:S01]  /*0890*/  LDC.64 R24, c[0x0][0x640] ;  /* 0x00019000ff187b82 */ /* 0x000e620000000a00 */
[----:B------:R-:W-:Y:S02]  /*08a0*/  IMAD.X R13, RZ, RZ, ~R5, P0 ;  /* 0x000000ffff0d7224 */ /* 0x000fe400000e0e05 */
[----:B------:R-:W-:Y:S01]  /*08b0*/  FMUL R0, R0, UR4 ;  /* 0x0000000400007c20 */ /* 0x000fe20008400000 */
[----:B------:R-:W-:Y:S01]  /*08c0*/  IMAD.WIDE.U32 R8, R11, R22, R16 ;  /* 0x000000160b087225 */ /* 0x000fe200078e0010 */
[----:B------:R-:W-:-:S03]  /*08d0*/  ULDC UR4, c[0x0][0x154] ;  /* 0x0000550000047ab9 */ /* 0x000fc60000000800 */
[----:B------:R-:W-:Y:S01]  /*08e0*/  IMAD R10, R13, R22, RZ ;  /* 0x000000160d0a7224 */ /* 0x000fe200078e02ff */
[----:B------:R-:W2:Y:S01]  /*08f0*/  LDC R5, c[0x0][0x144] ;  /* 0x00005100ff057b82 */ /* 0x000ea20000000800 */
[----:B------:R-:W3:Y:S02]  /*0900*/  F2I.U32.TRUNC.NTZ R0, R0 ;  /* 0x0000000000007305 */ /* 0x000ee4000020f000 */
[----:B------:R-:W-:-:S04]  /*0910*/  IMAD R11, R11, R23, R10 ;  /* 0x000000170b0b7224 */ /* 0x000fc800078e020a */
[----:B------:R-:W-:Y:S01]  /*0920*/  IMAD.IADD R9, R9, 0x1, R11 ;  /* 0x0000000109097824 */ /* 0x000fe200078e020b */
[----:B------:R-:W4:Y:S01]  /*0930*/  LDC R14, c[0x0][0x608] ;  /* 0x00018200ff0e7b82 */ /* 0x000f220000000800 */
[----:B------:R-:W-:-:S03]  /*0940*/  IMAD.MOV.U32 R11, RZ, RZ, -0x1 ;  /* 0xffffffffff0b7424 */ /* 0x000fc600078e00ff */
[--C-:B0-----:R-:W-:Y:S02]  /*0950*/  SHF.R.U64 R20, R8, R12, R9.reuse ;  /* 0x0000000c08147219 */ /* 0x101fe40000001209 */
[----:B------:R-:W-:Y:S02]  /*0960*/  I2FP.F32.U32 R8, R6 ;  /* 0x0000000600087245 */ /* 0x000fe40000201000 */
[----:B------:R-:W0:Y:S01]  /*0970*/  LDC R22, c[0x0][0x658] ;  /* 0x00019600ff167b82 */ /* 0x000e220000000800 */
[----:B-1----:R-:W-:Y:S01]  /*0980*/  ISETP.NE.U32.AND P0, PT, R24, RZ, PT ;  /* 0x000000ff1800720c */ /* 0x002fe20003f05070 */
[----:B---3--:R-:W-:Y:S01]  /*0990*/  IMAD.MOV R10, RZ, RZ, -R0 ;  /* 0x000000ffff0a7224 */ /* 0x008fe200078e0a00 */
[----:B------:R-:W-:Y:S01]  /*09a0*/  SHF.R.U32.HI R9, RZ, R12, R9 ;  /* 0x0000000cff097219 */ /* 0x000fe20000011609 */
[----:B------:R-:W-:Y:S01]  /*09b0*/  FMUL R8, R8, UR4 ;  /* 0x0000000408087c20 */ /* 0x000fe20008400000 */
[----:B------:R-:W-:-:S03]  /*09c0*/  ISETP.NE.AND.EX P0, PT, R25, RZ, PT, P0 ;  /* 0x000000ff1900720c */ /* 0x000fc60003f05300 */
[----:B------:R-:W1:Y:S01]  /*09d0*/  LDC R15, c[0x0][0x148] ;  /* 0x00005200ff0f7b82 */ /* 0x000e620000000800 */
[----:B--2---:R-:W-:-:S07]  /*09e0*/  IMAD R0, R5, R10, R4 ;  /* 0x0000000a05007224 */ /* 0x004fce00078e0204 */
[----:B------:R-:W2:Y:S01]  /*09f0*/  LDC R23, c[0x0][0x600] ;  /* 0x00018000ff177b82 */ /* 0x000ea20000000800 */
[-CC-:B----4-:R-:W-:Y:S02]  /*0a00*/  SHF.R.U64 R28, R20, R14.reuse, R9.reuse ;  /* 0x0000000e141c7219 */ /* 0x190fe40000001209 */
[----:B------:R-:W-:Y:S01]  /*0a10*/  SHF.R.U32.HI R5, RZ, R14, R9 ;  /* 0x0000000eff057219 */ /* 0x000fe20000011609 */
[----:B------:R-:W-:Y:S01]  /*0a20*/  IMAD.MOV.U32 R9, RZ, RZ, 0x1 ;  /* 0x00000001ff097424 */ /* 0x000fe200078e00ff */
[----:B------:R3:W4:Y:S03]  /*0a30*/  F2I.U32.TRUNC.NTZ R14, R8 ;  /* 0x00000008000e7305 */ /* 0x000726000020f000 */
[----:B------:R-:W1:Y:S01]  /*0a40*/  LDC R26, c[0x0][0x648] ;  /* 0x00019200ff1a7b82 */ /* 0x000e620000000800 */
[-C--:B0-----:R-:W-:Y:S02]  /*0a50*/  SHF.L.U32 R4, R11, R22.reuse, RZ ;  /* 0x000000160b047219 */ /* 0x081fe400000006ff */
[----:B------:R-:W-:-:S02]  /*0a60*/  SHF.R.U64 R30, R28, R22, R5 ;  /* 0x000000161c1e7219 */ /* 0x000fc40000001205 */
[----:B------:R-:W-:Y:S02]  /*0a70*/  LOP3.LUT R13, RZ, R4, RZ, 0x33, !PT ;  /* 0x00000004ff0d7212 */ /* 0x000fe400078e33ff */
[-C--:B------:R-:W-:Y:S01]  /*0a80*/  SHF.R.U32.HI R5, RZ, R22.reuse, R5 ;  /* 0x00000016ff057219 */ /* 0x080fe20000011605 */
[----:B------:R-:W0:Y:S01]  /*0a90*/  LDC R27, c[0x0][0x638] ;  /* 0x00018e00ff1b7b82 */ /* 0x000e220000000800 */
[----:B------:R-:W-:Y:S01]  /*0aa0*/  SHF.L.U32 R12, R9, R22, RZ ;  /* 0x00000016090c7219 */ /* 0x000fe200000006ff */
[----:B------:R-:W-:-:S06]  /*0ab0*/  IMAD.MOV.U32 R4, RZ, RZ, R30 ;  /* 0x000000ffff047224 */ /* 0x000fcc00078e001e */
[----:B------:R-:W0:Y:S01]  /*0ac0*/  LDC R45, c[0x0][0x610] ;  /* 0x00018400ff2d7b82 */ /* 0x000e220000000800 */
[----:B---34-:R-:W-:Y:S05]  /*0ad0*/  @!P0 BRA `(.L_x_6) ;  /* 0x0000000000288947 */ /* 0x018fea0003800000 */
[----:B------:R-:W3:Y:S02]  /*0ae0*/  LDC R11, c[0x0][0x64c] ;  /* 0x00019300ff0b7b82 */ /* 0x000ee40000000800 */
[----:B---3--:R-:W-:-:S05]  /*0af0*/  IADD3 R11, P0, R30, R11, RZ ;  /* 0x0000000b1e0b7210 */ /* 0x008fca0007f1e0ff */
        /* <DEDUP_REMOVED lines=8> */
.L_x_6:
[----:B-1----:R-:W-:Y:S01]  /*0b80*/  SHF.R.U64 R4, R4, R26, R5 ;  /* 0x0000001a04047219 */ /* 0x002fe20000001205 */
[----:B--2---:R-:W-:Y:S01]  /*0b90*/  VIADD R5, R23, 0xffffffff ;  /* 0xffffffff17057836 */ /* 0x004fe20000000000 */
[----:B------:R-:W-:Y:S01]  /*0ba0*/  LOP3.LUT R13, R28, R13, RZ, 0xc0, !PT ;  /* 0x0000000d1c0d7212 */ /* 0x000fe200078ec0ff */
[----:B------:R-:W-:Y:S02]  /*0bb0*/  IMAD.MOV R14, RZ, RZ, -R14 ;  /* 0x000000ffff0e7224 */ /* 0x000fe400078e0a0e */
[----:B------:R-:W-:Y:S01]  /*0bc0*/  IMAD.MOV R8, RZ, RZ, -R4 ;  /* 0x000000ffff087224 */ /* 0x000fe200078e0a04 */
[----:B------:R-:W-:Y:S01]  /*0bd0*/  LOP3.LUT R5, R20, R5, RZ, 0xc0, !PT ;  /* 0x0000000514057212 */ /* 0x000fe200078ec0ff */
[----:B------:R-:W-:Y:S02]  /*0be0*/  IMAD R13, R12, R4, R13 ;  /* 0x000000040c0d7224 */ /* 0x000fe400078e020d */
[----:B------:R-:W-:Y:S02]  /*0bf0*/  @P3 IMAD R0, R15, R14, R6 ;  /* 0x0000000e0f003224 */ /* 0x000fe400078e0206 */
[----:B0-----:R-:W-:-:S02]  /*0c00*/  IMAD R4, R8, R27, R30 ;  /* 0x0000001b08047224 */ /* 0x001fc400078e021e */
[----:B------:R-:W-:Y:S02]  /*0c10*/  IMAD R45, R13, R45, R0 ;  /* 0x0000002d0d2d7224 */ /* 0x000fe400078e0200 */
[----:B------:R-:W-:Y:S02]  /*0c20*/  IMAD R4, R4, R23, R5 ;  /* 0x0000001704047224 */ /* 0x000fe400078e0205 */
[----:B------:R-:W-:-:S03]  /*0c30*/  IMAD.MOV.U32 R0, RZ, RZ, 0x1 ;  /* 0x00000001ff007424 */ /* 0x000fc600078e00ff */
[----:B------:R-:W-:Y:S02]  /*0c40*/  SEL R44, R4, R45, !P3 ;  /* 0x0000002d042c7207 */ /* 0x000fe40005800000 */
[----:B------:R-:W-:-:S07]  /*0c50*/  SEL R45, R45, R4, !P3 ;  /* 0x000000042d2d7207 */ /* 0x000fce0005800000 */
.L_x_4:
[----:B------:R-:W-:-:S08]  /*0c60*/  NOP ;  /* 0x0000000000007918 */ /* 0x000fd00000000000 */
[----:B------:R-:W0:Y:S02]  /*0c70*/  USETMAXREG.TRY_ALLOC.CTAPOOL UP0, 0xe8 ;  /* 0x000000e8000079c8 */ /* 0x000e240008000600 */
[----:B0-----:R-:W-:-:S13]  /*0c80*/  PLOP3.LUT P0, PT, PT, PT, UP0, 0x80, 0x0 ;  /* 0x000000000000781c */ /* 0x001fda0003f0f008 */
[----:B------:R-:W-:Y:S05]  /*0c90*/  @!P0 BRA `(.L_x_4) ;  /* 0xfffffffc00f08947 */ /* 0x000fea000383ffff */
[----:B------:R-:W-:Y:S01]  /*0ca0*/  ULDC.64 UR4, c[0x0][0x598] ;  /* 0x0001660000047ab9 */ /* 0x000fe20000000a00 */
[----:B------:R-:W-:Y:S01]  /*0cb0*/  ULDC.64 UR36, c[0x0][0x208] ;  /* 0x0000820000247ab9 */ /* 0x000fe20000000a00 */
[----:B------:R-:W-:-:S04]  /*0cc0*/  ISETP.NE.U32.AND P0, PT, RZ, UR4, PT ;  /* 0x00000004ff007c0c */ /* 0x000fc8000bf05070 */
[----:B------:R-:W-:-:S13]  /*0cd0*/  ISETP.NE.AND.EX P0, PT, RZ, UR5, PT, P0 ;  /* 0x00000005ff007c0c */ /* 0x000fda000bf05300 */
[----:B------:R-:W-:Y:S05]  /*0ce0*/  @!P0 BRA `(.L_x_7) ;  /* 0x00000000001c8947 */ /* 0x000fea0003800000 */
[----:B------:R-:W0:Y:S02]  /*0cf0*/  LDC.64 R4, c[0x0][0x598] ;  /* 0x00016600ff047b82 */ /* 0x000e240000000a00 */
[----:B0-----:R-:W2:Y:S02]  /*0d00*/  LDG.E.64 R4, desc[UR36][R4.64] ;  /* 0x0000002404047981 */ /* 0x001ea4000c1e1b00 */
[----:B--2---:R-:W-:-:S04]  /*0d10*/  ISETP.NE.U32.AND P0, PT, R4, RZ, PT ;  /* 0x000000ff0400720c */ /* 0x004fc80003f05070 */
[----:B------:R-:W-:-:S13]  /*0d20*/  ISETP.NE.AND.EX P0, PT, R5, RZ, PT, P0 ;  /* 0x000000ff0500720c */ /* 0x000fda0003f05300 */
[----:B------:R-:W-:Y:S05]  /*0d30*/  @!P0 BRA `(.L_x_7) ;  /* 0x0000000000088947 */ /* 0x000fea0003800000 */
[----:B------:R0:W5:Y:S01]  /*0d40*/  LD.E R40, desc[UR36][R4.64] ;  /* 0x0000002404287980 */ /* 0x000162000c101900 */
[----:B------:R-:W-:Y:S05]  /*0d50*/  BRA `(.L_x_8) ;  /* 0x0000000000247947 */ /* 0x000fea0003800000 */
.L_x_7:
[----:B------:R-:W-:Y:S02]  /*0d60*/  ULDC.64 UR4, c[0x0][0x588] ;  /* 0x0001620000047ab9 */ /* 0x000fe40000000a00 */
[----:B------:R-:W-:-:S04]  /*0d70*/  ISETP.NE.U32.AND P0, PT, RZ, UR4, PT ;  /* 0x00000004ff007c0c */ /* 0x000fc8000bf05070 */
[----:B------:R-:W-:-:S13]  /*0d80*/  ISETP.NE.AND.EX P0, PT, RZ, UR5, PT, P0 ;  /* 0x00000005ff007c0c */ /* 0x000fda000bf05300 */
[----:B------:R-:W-:Y:S05]  /*0d90*/  @!P0 BRA `(.L_x_9) ;  /* 0x00000000000c8947 */ /* 0x000fea0003800000 */
[----:B------:R-:W0:Y:S02]  /*0da0*/  LDC.64 R40, c[0x0][0x588] ;  /* 0x00016200ff287b82 */ /* 0x000e240000000a00 */
[----:B0-----:R1:W5:Y:S01]  /*0db0*/  LDG.E R40, desc[UR36][R40.64] ;  /* 0x0000002428287981 */ /* 0x001362000c1e1900 */
[----:B------:R-:W-:Y:S05]  /*0dc0*/  BRA `(.L_x_8) ;  /* 0x0000000000087947 */ /* 0x000fea0003800000 */
.L_x_9:
[----:B------:R-:W-:Y:S02]  /*0dd0*/  ULDC UR4, c[0x0][0x580] ;  /* 0x0001600000047ab9 */ /* 0x000fe40000000800 */
[----:B------:R-:W-:-:S07]  /*0de0*/  IMAD.U32 R40, RZ, RZ, UR4 ;  /* 0x00000004ff287e24 */ /* 0x000fce000f8e00ff */
.L_x_8:
[----:B------:R-:W-:Y:S02]  /*0df0*/  ULDC.64 UR4, c[0x0][0x5a0] ;  /* 0x0001680000047ab9 */ /* 0x000fe40000000a00 */
[----:B------:R-:W-:-:S04]  /*0e00*/  ISETP.NE.U32.AND P0, PT, RZ, UR4, PT ;  /* 0x00000004ff007c0c */ /* 0x000fc8000bf05070 */
[----:B------:R-:W-:-:S13]  /*0e10*/  ISETP.NE.AND.EX P0, PT, RZ, UR5, PT, P0 ;  /* 0x00000005ff007c0c */ /* 0x000fda000bf05300 */
[----:B------:R-:W-:Y:S05]  /*0e20*/  @!P0 BRA `(.L_x_10) ;  /* 0x00000000001c8947 */ /* 0x000fea0003800000 */
[----:B0-----:R-:W0:Y:S02]  /*0e30*/  LDC.64 R4, c[0x0][0x5a0] ;  /* 0x00016800ff047b82 */ /* 0x001e240000000a00 */
[----:B0-----:R-:W2:Y:S02]  /*0e40*/  LDG.E.64 R4, desc[UR36][R4.64] ;  /* 0x0000002404047981 */ /* 0x001ea4000c1e1b00 */
[----:B--2---:R-:W-:-:S04]  /*0e50*/  ISETP.NE.U32.AND P0, PT, R4, RZ, PT ;  /* 0x000000ff0400720c */ /* 0x004fc80003f05070 */
[----:B------:R-:W-:-:S13]  /*0e60*/  ISETP.NE.AND.EX P0, PT, R5, RZ, PT, P0 ;  /* 0x000000ff0500720c */ /* 0x000fda0003f05300 */
[----:B------:R-:W-:Y:S05]  /*0e70*/  @!P0 BRA `(.L_x_10) ;  /* 0x0000000000088947 */ /* 0x000fea0003800000 */
[----:B-1----:R0:W5:Y:S01]  /*0e80*/  LD.E R41, desc[UR36][R4.64] ;  /* 0x0000002404297980 */ /* 0x002162000c101900 */
[----:B------:R-:W-:Y:S05]  /*0e90*/  BRA `(.L_x_11) ;  /* 0x0000000000247947 */ /* 0x000fea0003800000 */
.L_x_10:
[----:B------:R-:W-:Y:S02]  /*0ea0*/  ULDC.64 UR4, c[0x0][0x590] ;  /* 0x0001640000047ab9 */ /* 0x000fe40000000a00 */
[----:B------:R-:W-:-:S04]  /*0eb0*/  ISETP.NE.U32.AND P0, PT, RZ, UR4, PT ;  /* 0x00000004ff007c0c */ /* 0x000fc8000bf05070 */
[----:B------:R-:W-:-:S13]  /*0ec0*/  ISETP.NE.AND.EX P0, PT, RZ, UR5, PT, P0 ;  /* 0x00000005ff007c0c */ /* 0x000fda000bf05300 */
[----:B------:R-:W-:Y:S05]  /*0ed0*/  @!P0 BRA `(.L_x_12) ;  /* 0x00000000000c8947 */ /* 0x000fea0003800000 */
[----:B0-----:R-:W1:Y:S02]  /*0ee0*/  LDC.64 R4, c[0x0][0x590] ;  /* 0x00016400ff047b82 */ /* 0x001e640000000a00 */
[----:B-1----:R1:W5:Y:S01]  /*0ef0*/  LDG.E R41, desc[UR36][R4.64] ;  /* 0x0000002404297981 */ /* 0x002362000c1e1900 */
[----:B------:R-:W-:Y:S05]  /*0f00*/  BRA `(.L_x_11) ;  /* 0x0000000000087947 */ /* 0x000fea0003800000 */
.L_x_12:
[----:B------:R-:W-:Y:S02]  /*0f10*/  ULDC UR4, c[0x0][0x584] ;  /* 0x0001610000047ab9 */ /* 0x000fe40000000800 */
[----:B-1----:R-:W-:-:S07]  /*0f20*/  IMAD.U32 R41, RZ, RZ, UR4 ;  /* 0x00000004ff297e24 */ /* 0x002fce000f8e00ff */
.L_x_11:
[----:B------:R-:W-:-:S13]  /*0f30*/  LOP3.LUT P0, RZ, R0, 0xff, RZ, 0xc0, !PT ;  /* 0x000000ff00ff7812 */ /* 0x000fda000780c0ff */
[----:B------:R-:W-:Y:S05]  /*0f40*/  @!P0 EXIT ;  /* 0x000000000000894d */ /* 0x000fea0003800000 */
[----:B------:R-:W-:Y:S01]  /*0f50*/  ULDC UR4, c[0x0][0x28c] ;  /* 0x0000a30000047ab9 */ /* 0x000fe20000000800 */
[----:B------:R-:W-:Y:S01]  /*0f60*/  SHF.R.U32.HI R3, RZ, 0x1, R3 ;  /* 0x00000001ff037819 */ /* 0x000fe20000011603 */
[----:B------:R-:W-:Y:S01]  /*0f70*/  UIADD3 UR4, UR4, 0x7f, URZ ;  /* 0x0000007f04047890 */ /* 0x000fe2000fffe03f */
[----:B------:R-:W-:Y:S01]  /*0f80*/  SHF.R.U32.HI R0, RZ, 0x2, R18 ;  /* 0x00000002ff007819 */ /* 0x000fe20000011612 */
[----:B------:R-:W-:Y:S01]  /*0f90*/  IMAD.MOV.U32 R23, RZ, RZ, RZ ;  /* 0x000000ffff177224 */ /* 0x000fe200078e00ff */
[----:B------:R-:W-:Y:S01]  /*0fa0*/  LOP3.LUT R7, R7, 0x1, RZ, 0xc0, !PT ;  /* 0x0000000107077812 */ /* 0x000fe200078ec0ff */
[----:B------:R-:W-:Y:S01]  /*0fb0*/  USHF.R.S32.HI UR5, URZ, 0x1f, UR4 ;  /* 0x0000001f3f057899 */ /* 0x000fe20008011404 */
[----:B------:R-:W-:Y:S01]  /*0fc0*/  LOP3.LUT R3, R3, 0x30, RZ, 0xc0, !PT ;  /* 0x0000003003037812 */ /* 0x000fe200078ec0ff */
[----:B------:R-:W-:Y:S01]  /*0fd0*/  UMOV UR40, URZ ;  /* 0x0000003f00287c82 */ /* 0x000fe20008000000 */
[----:B------:R-:W-:Y:S01]  /*0fe0*/  LOP3.LUT R0, R0, 0x7, RZ, 0xc0, !PT ;  /* 0x0000000700007812 */ /* 0x000fe200078ec0ff */
[----:B------:R-:W-:Y:S01]  /*0ff0*/  ULEA.HI UR5, UR5, UR4, URZ, 0x7 ;  /* 0x0000000405057291 */ /* 0x000fe2000f8f383f */
[----:B01----:R-:W-:Y:S01]  /*1000*/  IMAD.SHL.U32 R5, R7, 0x40, RZ ;  /* 0x0000004007057824 */ /* 0x003fe200078e00ff */
[----:B------:R-:W-:Y:S01]  /*1010*/  LOP3.LUT R46, R19, 0x1, RZ, 0xfc, !PT ;  /* 0x00000001132e7812 */ /* 0x000fe200078efcff */
[----:B------:R-:W-:Y:S01]  /*1020*/  ULDC UR4, c[0x0][0x284] ;  /* 0x0000a10000047ab9 */ /* 0x000fe20000000800 */
[----:B------:R-:W-:Y:S01]  /*1030*/  USHF.R.S32.HI UR43, URZ, 0x7, UR5 ;  /* 0x000000073f2b7899 */ /* 0x000fe20008011405 */
[--C-:B------:R-:W-:Y:S01]  /*1040*/  IADD3 R4, RZ, -R3, -R0.reuse ;  /* 0x80000003ff047210 */ /* 0x100fe20007ffe800 */
[----:B------:R-:W-:Y:S01]  /*1050*/  UMOV UR42, URZ ;  /* 0x0000003f002a7c82 */ /* 0x000fe20008000000 */
[----:B------:R-:W-:Y:S01]  /*1060*/  LOP3.LUT R0, R5, 0x40, R0, 0xe2, !PT ;  /* 0x0000004005007812 */ /* 0x000fe200078ee200 */
[----:B------:R-:W-:-:S02]  /*1070*/  UISETP.LT.AND UP0, UPT, UR43, 0x1, UPT ;  /* 0x000000012b00788c */ /* 0x000fc4000bf01270 */
[----:B------:R-:W-:Y:S01]  /*1080*/  IMAD R4, R7, -0x40, R4 ;  /* 0xffffffc007047824 */ /* 0x000fe200078e0204 */
[----:B------:R-:W-:Y:S01]  /*1090*/  LOP3.LUT R22, R0, R3, RZ, 0xfc, !PT ;  /* 0x0000000300167212 */ /* 0x000fe200078efcff */
[----:B------:R-:W-:Y:S02]  /*10a0*/  USEL UR44, UR43, 0x1, UP0 ;  /* 0x000000012b2c7887 */ /* 0x000fe40008000000 */
[----:B------:R-:W-:Y:S02]  /*10b0*/  VIADD R42, R4, UR4 ;  /* 0x00000004042a7c36 */ /* 0x000fe40008000000 */
[----:B------:R-:W-:-:S12]  /*10c0*/  UIADD3 UR44, UR43, -UR44, URZ ;  /* 0x8000002c2b2c7290 */ /* 0x000fd8000fffe03f */
.L_x_62:
[----:B------:R-:W-:Y:S01]  /*10d0*/  LOP3.LUT R0, R18, 0x80, RZ, 0xc0, !PT ;  /* 0x0000008012007812 */ /* 0x000fe200078ec0ff */
[----:B0-----:R-:W0:Y:S01]  /*10e0*/  S2UR UR7, SR_CgaCtaId ;  /* 0x00000000000779c3 */ /* 0x001e220000008800 */
[----:B------:R-:W-:Y:S02]  /*10f0*/  UMOV UR6, 0x400 ;  /* 0x0000040000067882 */ /* 0x000fe40000000000 */
[----:B------:R-:W-:-:S06]  /*1100*/  SHF.R.U32.HI R0, RZ, 0x7, R0 ;  /* 0x00000007ff007819 */ /* 0x000fcc0000011600 */
[----:B-1----:R-:W1:Y:S01]  /*1110*/  SHFL.IDX PT, R0, R0, RZ, 0x1f ;  /* 0x00001fff00007589 */ /* 0x002e6200000e0000 */
[----:B0-----:R-:W-:Y:S01]  /*1120*/  ULEA UR46, UR7, UR6, 0x18 ;  /* 0x00000006072e7291 */ /* 0x001fe2000f8ec03f */
[----:B-1----:R-:W-:-:S13]  /*1130*/  R2UR UR4, R0 ;  /* 0x00000000000472ca */ /* 0x002fda00000e0000 */
[----:B------:R-:W-:-:S04]  /*1140*/  ULEA.HI UR5, UR4, UR4, URZ, 0x1 ;  /* 0x0000000404057291 */ /* 0x000fc8000f8f083f */
[----:B------:R-:W-:-:S04]  /*1150*/  ULOP3.LUT UR5, UR5, 0x7fffe, URZ, 0xc0, !UPT ;  /* 0x0007fffe05057892 */ /* 0x000fc8000f8ec03f */
[----:B------:R-:W-:-:S03]  /*1160*/  UIADD3 UR5, UR4, -UR5, URZ ;  /* 0x8000000504057290 */ /* 0x000fc6000fffe03f */
[----:B------:R-:W-:Y:S01]  /*1170*/  ULDC UR4, c[0x0][0x28c] ;  /* 0x0000a30000047ab9 */ /* 0x000fe20000000800 */
[----:B------:R-:W-:Y:S01]  /*1180*/  ULEA UR5, UR5, UR46, 0xd ;  /* 0x0000002e05057291 */ /* 0x000fe2000f8e683f */
[----:B------:R-:W-:-:S03]  /*1190*/  ISETP.LT.AND P0, PT, RZ, UR4, PT ;  /* 0x00000004ff007c0c */ /* 0x000fc6000bf01270 */
[----:B------:R-:W-:-:S04]  /*11a0*/  UIADD3 UR5, UR5, 0x100, URZ ;  /* 0x0000010005057890 */ /* 0x000fc8000fffe03f */
[----:B------:R-:W-:-:S04]  /*11b0*/  USHF.R.U32.HI UR5, URZ, 0x4, UR5 ;  /* 0x000000043f057899 */ /* 0x000fc80008011605 */
[----:B------:R-:W-:-:S04]  /*11c0*/  ULOP3.LUT UR5, UR5, 0x3fff, URZ, 0xc0, !UPT ;  /* 0x00003fff05057892 */ /* 0x000fc8000f8ec03f */
[----:B------:R-:W-:Y:S01]  /*11d0*/  ULOP3.LUT UR45, UR5, 0x10000, URZ, 0xfc, !UPT ;  /* 0x00010000052d7892 */ /* 0x000fe2000f8efc3f */
[----:B--2345:R-:W-:Y:S11]  /*11e0*/  @P0 BRA `(.L_x_13) ;  /* 0x0000000000400947 */ /* 0x03cff60003800000 */
[----:B------:R-:W-:Y:S01]  /*11f0*/  MOV R0, 0x0 ;  /* 0x0000000000007802 */ /* 0x000fe20000000f00 */
[----:B------:R-:W-:Y:S01]  /*1200*/  ULDC.64 UR4, c[0x4][0x68] ;  /* 0x01001a0000047ab9 */ /* 0x000fe20000000a00 */
[----:B------:R-:W-:Y:S01]  /*1210*/  ULDC.64 UR6, c[0x4][0x8] ;  /* 0x0100020000067ab9 */ /* 0x000fe20000000a00 */
[----:B------:R-:W-:Y:S01]  /*1220*/  IMAD.U32 R4, RZ, RZ, UR4 ;  /* 0x00000004ff047e24 */ /* 0x000fe2000f8e00ff */
[----:B------:R0:W1:Y:S01]  /*1230*/  LDC.64 R14, c[0x4][R0] ;  /* 0x01000000000e7b82 */ /* 0x0000620000000a00 */
[----:B------:R-:W-:Y:S01]  /*1240*/  IMAD.U32 R5, RZ, RZ, UR5 ;  /* 0x00000005ff057e24 */ /* 0x000fe2000f8e00ff */
[----:B------:R-:W-:Y:S01]  /*1250*/  ULDC.64 UR4, c[0x4][0x70] ;  /* 0x01001c0000047ab9 */ /* 0x000fe20000000a00 */
[----:B------:R-:W-:Y:S02]  /*1260*/  IMAD.U32 R10, RZ, RZ, UR6 ;  /* 0x00000006ff0a7e24 */ /* 0x000fe4000f8e00ff */
[----:B------:R-:W-:Y:S02]  /*1270*/  IMAD.U32 R6, RZ, RZ, UR4 ;  /* 0x00000004ff067e24 */ /* 0x000fe4000f8e00ff */
[----:B------:R-:W-:-:S02]  /*1280*/  IMAD.U32 R7, RZ, RZ, UR5 ;  /* 0x00000005ff077e24 */ /* 0x000fc4000f8e00ff */
[----:B------:R-:W-:Y:S02]  /*1290*/  IMAD.U32 R11, RZ, RZ, UR7 ;  /* 0x00000007ff0b7e24 */ /* 0x000fe4000f8e00ff */
[----:B------:R-:W-:Y:S02]  /*12a0*/  IMAD.MOV.U32 R8, RZ, RZ, 0x1e1 ;  /* 0x000001e1ff087424 */ /* 0x000fe400078e00ff */
[----:B------:R-:W-:Y:S02]  /*12b0*/  IMAD.MOV.U32 R12, RZ, RZ, 0x1 ;  /* 0x00000001ff0c7424 */ /* 0x000fe400078e00ff */
[----:B0-----:R-:W-:-:S07]  /*12c0*/  IMAD.MOV.U32 R13, RZ, RZ, RZ ;  /* 0x000000ffff0d7224 */ /* 0x001fce00078e00ff */
[----:B------:R-:W-:-:S07]  /*12d0*/  LEPC R20, `(.L_x_13) ;  /* 0x000000001014794e */ /* 0x000fce0000000000 */
[----:B-1---5:R-:W-:Y:S05]  /*12e0*/  CALL.ABS.NOINC R14 ;  /* 0x000000000e007343 */ /* 0x022fea0003c00000 */
.L_x_13:
[----:B------:R-:W-:-:S13]  /*12f0*/  ISETP.NE.AND P0, PT, R46, 0x3, PT ;  /* 0x000000032e00780c */ /* 0x000fda0003f05270 */
[----:B------:R-:W-:Y:S05]  /*1300*/  @!P0 BRA `(.L_x_14) ;  /* 0x0000000000048947 */ /* 0x000fea0003800000 */
[----:B------:R-:W-:Y:S01]  /*1310*/  BPT.TRAP 0x1 ;  /* 0x000000040000795c */ /* 0x000fe20000300000 */
.L_x_14:
[----:B------:R-:W-:Y:S02]  /*1320*/  IMAD.U32 R3, RZ, RZ, UR42 ;  /* 0x0000002aff037e24 */ /* 0x000fe4000f8e00ff */
[----:B------:R-:W-:-:S03]  /*1330*/  IMAD.U32 R0, RZ, RZ, UR40 ;  /* 0x00000028ff007e24 */ /* 0x000fc6000f8e00ff */
[----:B------:R-:W-:Y:S02]  /*1340*/  LEA R3, R3, UR46, 0x3 ;  /* 0x0000002e03037c11 */ /* 0x000fe4000f8e18ff */
[----:B------:R-:W-:-:S04]  /*1350*/  SHF.L.U32 R0, R0, 0x1f, RZ ;  /* 0x0000001f00007819 */ /* 0x000fc800000006ff */
[----:B------:R0:W1:Y:S01]  /*1360*/  SYNCS.PHASECHK.TRANS64.TRYWAIT P1, [R3+URZ], R0 ;  /* 0x00000000030075a7 */ /* 0x000062000802017f */
[----:B------:R-:W-:Y:S05]  /*1370*/  @!P0 BRA `(.L_x_15) ;  /* 0x0000000000048947 */ /* 0x000fea0003800000 */
[----:B------:R-:W-:Y:S01]  /*1380*/  BPT.TRAP 0x1 ;  /* 0x000000040000795c */ /* 0x000fe20000300000 */
.L_x_15:
[----:B------:R-:W-:-:S05]  /*1390*/  IMAD.U32 R4, RZ, RZ, UR44 ;  /* 0x0000002cff047e24 */ /* 0x000fca000f8e00ff */
[----:B------:R-:W-:Y:S01]  /*13a0*/  ISETP.GE.AND P2, PT, R4, 0x1, PT ;  /* 0x000000010400780c */ /* 0x000fe20003f46270 */
[----:B-1----:R-:W-:-:S12]  /*13b0*/  @P1 BRA `(.L_x_16) ;  /* 0x0000000000081947 */ /* 0x002fd80003800000 */
[----:B------:R-:W1:Y:S02]  /*13c0*/  SYNCS.PHASECHK.TRANS64.TRYWAIT P1, [R3+URZ], R0 ;  /* 0x00000000030075a7 */ /* 0x000e64000802017f */
[----:B-1----:R-:W-:Y:S05]  /*13d0*/  @!P1 BRA `(.L_x_17) ;  /* 0x0000003c00509947 */ /* 0x002fea0003800000 */
.L_x_16:
[----:B------:R-:W-:Y:S05]  /*13e0*/  WARPSYNC.ALL ;  /* 0x0000000000007948 */ /* 0x000fea0003800000 */
[----:B------:R-:W-:Y:S01]  /*13f0*/  UIADD3 UR4, UR46, 0x28100, URZ ;  /* 0x000281002e047890 */ /* 0x000fe2000fffe03f */
[----:B------:R-:W-:Y:S01]  /*1400*/  WARPGROUP.ARRIVE ;  /* 0x00000000000079c5 */ /* 0x000fe20000000000 */
[----:B------:R-:W-:Y:S02]  /*1410*/  ULEA UR5, UR42, UR45, 0xb ;  /* 0x0000002d2a057291 */ /* 0x000fe4000f8e583f */
[----:B------:R-:W-:Y:S01]  /*1420*/  USHF.R.U32.HI UR4, URZ, 0x4, UR4 ;  /* 0x000000043f047899 */ /* 0x000fe20008011604 */
[----:B------:R-:W-:Y:S01]  /*1430*/  UMOV UR9, 0x40000040 ;  /* 0x4000004000097882 */ /* 0x000fe20000000000 */
[----:B------:R-:W-:-:S02]  /*1440*/  UMOV UR11, 0x40000040 ;  /* 0x40000040000b7882 */ /* 0x000fc40000000000 */
[----:B------:R-:W-:Y:S01]  /*1450*/  ULOP3.LUT UR4, UR4, 0x3fff, URZ, 0xc0, !UPT ;  /* 0x00003fff04047892 */ /* 0x000fe2000f8ec03f */
[----:B------:R-:W-:-:S03]  /*1460*/  UMOV UR8, UR5 ;  /* 0x0000000500087c82 */ /* 0x000fc60008000000 */
[----:B------:R-:W-:-:S04]  /*1470*/  ULOP3.LUT UR4, UR4, 0x10000, URZ, 0xfc, !UPT ;  /* 0x0001000004047892 */ /* 0x000fc8000f8efc3f */
[----:B------:R-:W-:-:S07]  /*1480*/  ULEA UR6, UR42, UR4, 0x9 ;  /* 0x000000042a067291 */ /* 0x000fce000f8e483f */
[----:B------:R-:W-:Y:S02]  /*1490*/  UMOV UR10, UR6 ;  /* 0x00000006000a7c82 */ /* 0x000fe40008000000 */
[----:B------:R-:W-:Y:S01]  /*14a0*/  HGMMA.64x32x16.F32.BF16 R24, gdesc[UR8], RZ, !UPT, gsb0 ;  /* 0x00600000081879f0 */ /* 0x000fe2000c0018ff */
[----:B------:R-:W-:Y:S02]  /*14b0*/  UIADD3 UR8, UR5, 0x2, URZ ;  /* 0x0000000205087890 */ /* 0x000fe4000fffe03f */
[----:B------:R-:W-:Y:S01]  /*14c0*/  UIADD3 UR10, UR6, 0x2, URZ ;  /* 0x00000002060a7890 */ /* 0x000fe2000fffe03f */
[----:B------:R-:W-:Y:S01]  /*14d0*/  UMOV UR9, 0x40000040 ;  /* 0x4000004000097882 */ /* 0x000fe20000000000 */
[----:B------:R-:W-:Y:S01]  /*14e0*/  UMOV UR11, 0x40000040 ;  /* 0x40000040000b7882 */ /* 0x000fe20000000000 */
[----:B------:R-:W-:Y:S02]  /*14f0*/  WARPGROUP.DEPBAR.LE gsb0, 0x0 ;  /* 0x00008000000079c5 */ /* 0x000fe40000010000 */
[----:B------:R-:W-:-:S06]  /*1500*/  WARPGROUP.ARRIVE ;  /* 0x00000000000079c5 */ /* 0x000fcc0000000000 */
[----:B------:R-:W-:Y:S01]  /*1510*/  HGMMA.64x32x16.F32.BF16 R24, gdesc[UR8], R24, gsb0 ;  /* 0x00600000081879f0 */ /* 0x000fe20008001818 */
        /* <DEDUP_REMOVED lines=41> */
[----:B------:R-:W-:Y:S03]  /*17b0*/  HGMMA.64x32x16.F32.BF16 R24, gdesc[UR8], R24, gsb0 ;  /* 0x00600000081879f0 */ /* 0x000fe60008001818 */
[----:B------:R-:W-:Y:S02]  /*17c0*/  WARPGROUP.DEPBAR.LE gsb0, 0x0 ;  /* 0x00008000000079c5 */ /* 0x000fe40000010000 */
[----:B------:R-:W-:Y:S05]  /*17d0*/  @!P2 BRA `(.L_x_18) ;  /* 0x00000004008ca947 */ /* 0x000fea0003800000 */
[----:B------:R-:W-:Y:S01]  /*17e0*/  UIADD3 UR5, UR42, 0x1, URZ ;  /* 0x000000012a057890 */ /* 0x000fe2000fffe03f */
[----:B01----:R-:W-:-:S03]  /*17f0*/  IMAD.U32 R0, RZ, RZ, UR44 ;  /* 0x0000002cff007e24 */ /* 0x003fc6000f8e00ff */
[----:B------:R-:W-:-:S04]  /*1800*/  UISETP.NE.AND UP0, UPT, UR5, 0x5, UPT ;  /* 0x000000050500788c */ /* 0x000fc8000bf05270 */
[----:B------:R-:W-:Y:S02]  /*1810*/  USEL UR6, URZ, 0x1, UP0 ;  /* 0x000000013f067887 */ /* 0x000fe40008000000 */
[----:B------:R-:W-:Y:S02]  /*1820*/  USEL UR5, UR5, URZ, UP0 ;  /* 0x0000003f05057287 */ /* 0x000fe40008000000 */
[----:B------:R-:W-:-:S06]  /*1830*/  ULOP3.LUT UR6, UR40, UR6, URZ, 0x3c, !UPT ;  /* 0x0000000628067292 */ /* 0x000fcc000f8e3c3f */
[----:B------:R-:W-:Y:S01]  /*1840*/  IMAD.U32 R5, RZ, RZ, UR6 ;  /* 0x00000006ff057e24 */ /* 0x000fe2000f8e00ff */
[----:B------:R-:W-:-:S06]  /*1850*/  UMOV UR6, UR42 ;  /* 0x0000002a00067c82 */ /* 0x000fcc0008000000 */
.L_x_25:
[----:B01----:R-:W-:Y:S05]  /*1860*/  @!P0 BRA `(.L_x_19) ;  /* 0x0000000000048947 */ /* 0x003fea0003800000 */
[----:B------:R-:W-:Y:S01]  /*1870*/  BPT.TRAP 0x1 ;  /* 0x000000040000795c */ /* 0x000fe20000300000 */
.L_x_19:
[----:B------:R-:W0:Y:S01]  /*1880*/  S2UR UR8, SR_CgaCtaId ;  /* 0x00000000000879c3 */ /* 0x000e220000008800 */
[----:B------:R-:W-:Y:S01]  /*1890*/  UMOV UR7, 0x400 ;  /* 0x0000040000077882 */ /* 0x000fe20000000000 */
[----:B------:R-:W-:Y:S01]  /*18a0*/  SHF.L.U32 R3, R5, 0x1f, RZ ;  /* 0x0000001f05037819 */ /* 0x000fe200000006ff */
[----:B0-----:R-:W-:-:S04]  /*18b0*/  ULEA UR7, UR8, UR7, 0x18 ;  /* 0x0000000708077291 */ /* 0x001fc8000f8ec03f */
[----:B------:R-:W-:-:S09]  /*18c0*/  ULEA UR8, UR5, UR7, 0x3 ;  /* 0x0000000705087291 */ /* 0x000fd2000f8e183f */
[----:B------:R0:W1:Y:S01]  /*18d0*/  SYNCS.PHASECHK.TRANS64.TRYWAIT P1, [UR8], R3 ;  /* 0x00000003ff0075a7 */ /* 0x0000620008020148 */
[----:B------:R-:W-:Y:S05]  /*18e0*/  @!P0 BRA `(.L_x_20) ;  /* 0x0000000000048947 */ /* 0x000fea0003800000 */
[----:B------:R-:W-:Y:S01]  /*18f0*/  BPT.TRAP 0x1 ;  /* 0x000000040000795c */ /* 0x000fe20000300000 */
.L_x_20:
[----:B-1----:R-:W-:Y:S05]  /*1900*/  @P1 BRA `(.L_x_21) ;  /* 0x0000000000081947 */ /* 0x002fea0003800000 */
[----:B------:R-:W1:Y:S02]  /*1910*/  SYNCS.PHASECHK.TRANS64.TRYWAIT P1, [UR8], R3 ;  /* 0x00000003ff0075a7 */ /* 0x000e640008020148 */
[----:B-1----:R-:W-:Y:S05]  /*1920*/  @!P1 BRA `(.L_x_22) ;  /* 0x0000003800109947 */ /* 0x002fea0003800000 */
.L_x_21:
[----:B------:R-:W-:Y:S01]  /*1930*/  ULEA UR12, UR5, UR45, 0xb ;  /* 0x0000002d050c7291 */ /* 0x000fe2000f8e583f */
[----:B------:R-:W-:Y:S01]  /*1940*/  WARPGROUP.ARRIVE ;  /* 0x00000000000079c5 */ /* 0x000fe20000000000 */
[----:B------:R-:W-:Y:S01]  /*1950*/  ULEA UR13, UR5, UR4, 0x9 ;  /* 0x00000004050d7291 */ /* 0x000fe2000f8e483f */
[----:B------:R-:W-:Y:S01]  /*1960*/  UMOV UR9, 0x40000040 ;  /* 0x4000004000097882 */ /* 0x000fe20000000000 */
[----:B------:R-:W-:-:S03]  /*1970*/  UMOV UR11, 0x40000040 ;  /* 0x40000040000b7882 */ /* 0x000fc60000000000 */
[----:B------:R-:W-:Y:S02]  /*1980*/  UMOV UR8, UR12 ;  /* 0x0000000c00087c82 */ /* 0x000fe40008000000 */
[----:B------:R-:W-:Y:S02]  /*1990*/  UMOV UR10, UR13 ;  /* 0x0000000d000a7c82 */ /* 0x000fe40008000000 */
[----:B------:R-:W-:Y:S01]  /*19a0*/  HGMMA.64x32x16.F32.BF16 R24, gdesc[UR8], R24, gsb0 ;  /* 0x00600000081879f0 */ /* 0x000fe20008001818 */
[----:B------:R-:W-:Y:S02]  /*19b0*/  UIADD3 UR8, UR12, 0x2, URZ ;  /* 0x000000020c087890 */ /* 0x000fe4000fffe03f */
[----:B------:R-:W-:Y:S01]  /*19c0*/  UIADD3 UR10, UR13, 0x2, URZ ;  /* 0x000000020d0a7890 */ /* 0x000fe2000fffe03f */
[----:B------:R-:W-:Y:S01]  /*19d0*/  UMOV UR9, 0x40000040 ;  /* 0x4000004000097882 */ /* 0x000fe20000000000 */
[----:B------:R-:W-:Y:S01]  /*19e0*/  UMOV UR11, 0x40000040 ;  /* 0x40000040000b7882 */ /* 0x000fe20000000000 */
[----:B------:R-:W-:-:S02]  /*19f0*/  WARPGROUP.DEPBAR.LE gsb0, 0x0 ;  /* 0x00008000000079c5 */ /* 0x000fc40000010000 */
        /* <DEDUP_REMOVED lines=46> */
[----:B------:R-:W-:Y:S01]  /*1ce0*/  BPT.TRAP 0x1 ;  /* 0x000000040000795c */ /* 0x000fe20000300000 */
.L_x_23:
[----:B------:R-:W-:Y:S01]  /*1cf0*/  ULEA UR7, UR6, UR7, 0x3 ;  /* 0x0000000706077291 */ /* 0x000fe2000f8e183f */
[----:B------:R-:W-:-:S03]  /*1d00*/  ISETP.GT.U32.AND P1, PT, R19, 0x1, PT ;  /* 0x000000011300780c */ /* 0x000fc60003f24070 */
[----:B------:R-:W-:-:S04]  /*1d10*/  UIADD3 UR7, UR7, 0x28, URZ ;  /* 0x0000002807077890 */ /* 0x000fc8000fffe03f */
[----:B------:R-:W-:-:S09]  /*1d20*/  UPRMT UR7, URZ, 0x654, UR7 ;  /* 0x000006543f077896 */ /* 0x000fd20008000007 */
[----:B------:R-:W-:Y:S01]  /*1d30*/  SYNCS.ARRIVE.TRANS64.RED.A1T0 RZ, [UR7], RZ ;  /* 0x000000ffffff79a7 */ /* 0x000fe20008100407 */
[----:B------:R-:W-:Y:S05]  /*1d40*/  @P1 BRA `(.L_x_24) ;  /* 0x0000000000041947 */ /* 0x000fea0003800000 */
[----:B------:R-:W-:Y:S01]  /*1d50*/  BPT.TRAP 0x1 ;  /* 0x000000040000795c */ /* 0x000fe20000300000 */
.L_x_24:
[----:B------:R-:W-:Y:S01]  /*1d60*/  UIADD3 UR5, UR5, 0x1, URZ ;  /* 0x0000000105057890 */ /* 0x000fe2000fffe03f */
[C---:B------:R-:W-:Y:S01]  /*1d70*/  ISETP.GT.AND P1, PT, R0.reuse, 0x1, PT ;  /* 0x000000010000780c */ /* 0x040fe20003f24270 */
[----:B------:R-:W-:Y:S01]  /*1d80*/  UIADD3 UR6, UR6, 0x1, URZ ;  /* 0x0000000106067890 */ /* 0x000fe2000fffe03f */
[----:B------:R-:W-:Y:S01]  /*1d90*/  VIADD R0, R0, 0xffffffff ;  /* 0xffffffff00007836 */ /* 0x000fe20000000000 */
[----:B------:R-:W-:Y:S02]  /*1da0*/  UISETP.NE.AND UP0, UPT, UR5, 0x5, UPT ;  /* 0x000000050500788c */ /* 0x000fe4000bf05270 */
[----:B------:R-:W-:Y:S02]  /*1db0*/  UISETP.NE.AND UP1, UPT, UR6, 0x5, UPT ;  /* 0x000000050600788c */ /* 0x000fe4000bf25270 */
[----:B------:R-:W-:Y:S02]  /*1dc0*/  USEL UR7, URZ, 0x1, UP0 ;  /* 0x000000013f077887 */ /* 0x000fe40008000000 */
[----:B------:R-:W-:-:S02]  /*1dd0*/  USEL UR5, UR5, URZ, UP0 ;  /* 0x0000003f05057287 */ /* 0x000fc40008000000 */
[----:B------:R-:W-:Y:S02]  /*1de0*/  USEL UR6, UR6, URZ, UP1 ;  /* 0x0000003f06067287 */ /* 0x000fe40008800000 */
[----:B------:R-:W-:Y:S01]  /*1df0*/  LOP3.LUT R5, R5, UR7, RZ, 0x3c, !PT ;  /* 0x0000000705057c12 */ /* 0x000fe2000f8e3cff */
[----:B------:R-:W-:Y:S09]  /*1e00*/  @P1 BRA `(.L_x_25) ;  /* 0xfffffff800941947 */ /* 0x000ff2000383ffff */
.L_x_18:
[----:B01----:R-:W0:Y:S02]  /*1e10*/  LDC R0, c[0x0][0x28c] ;  /* 0x0000a300ff007b82 */ /* 0x003e240000000800 */
[----:B0-----:R-:W-:-:S13]  /*1e20*/  ISETP.GE.AND P1, PT, R0, 0x1, PT ;  /* 0x000000010000780c */ /* 0x001fda0003f26270 */
[----:B------:R-:W-:Y:S05]  /*1e30*/  @!P1 BRA `(.L_x_26) ;  /* 0x0000000000409947 */ /* 0x000fea0003800000 */
[----:B------:R-:W-:Y:S05]  /*1e40*/  @!P0 BRA `(.L_x_27) ;  /* 0x0000000000048947 */ /* 0x000fea0003800000 */
[----:B------:R-:W-:Y:S01]  /*1e50*/  BPT.TRAP 0x1 ;  /* 0x000000040000795c */ /* 0x000fe20000300000 */
.L_x_27:
[----:B------:R-:W0:Y:S01]  /*1e60*/  S2UR UR7, SR_CgaCtaId ;  /* 0x00000000000779c3 */ /* 0x000e220000008800 */
[----:B------:R-:W-:Y:S01]  /*1e70*/  UIADD3 UR6, UR44, UR42, URZ ;  /* 0x0000002a2c067290 */ /* 0x000fe2000fffe03f */
[----:B------:R-:W-:-:S03]  /*1e80*/  ISETP.GT.U32.AND P0, PT, R19, 0x1, PT ;  /* 0x000000011300780c */ /* 0x000fc60003f04070 */
[----:B------:R-:W-:-:S04]  /*1e90*/  UIMAD.WIDE.U32 UR4, UR6, -0x33333333, URZ ;  /* 0xcccccccd060478a5 */ /* 0x000fc8000f8e003f */
[----:B------:R-:W-:-:S03]  /*1ea0*/  USHF.R.U32.HI UR4, URZ, 0x2, UR5 ;  /* 0x000000023f047899 */ /* 0x000fc60008011605 */
[----:B------:R-:W-:Y:S01]  /*1eb0*/  UMOV UR5, 0x400 ;  /* 0x0000040000057882 */ /* 0x000fe20000000000 */
[----:B------:R-:W-:Y:S02]  /*1ec0*/  UIMAD UR6, UR4, -0x5, UR6 ;  /* 0xfffffffb040678a4 */ /* 0x000fe4000f8e0206 */
[----:B0-----:R-:W-:-:S04]  /*1ed0*/  ULEA UR5, UR7, UR5, 0x18 ;  /* 0x0000000507057291 */ /* 0x001fc8000f8ec03f */
[----:B------:R-:W-:-:S04]  /*1ee0*/  ULEA UR6, UR6, UR5, 0x3 ;  /* 0x0000000506067291 */ /* 0x000fc8000f8e183f */
[----:B------:R-:W-:-:S04]  /*1ef0*/  UIADD3 UR6, UR6, 0x28, URZ ;  /* 0x0000002806067890 */ /* 0x000fc8000fffe03f */
[----:B------:R-:W-:-:S09]  /*1f00*/  UPRMT UR6, URZ, 0x654, UR6 ;  /* 0x000006543f067896 */ /* 0x000fd20008000006 */
[----:B------:R-:W-:Y:S01]  /*1f10*/  SYNCS.ARRIVE.TRANS64.RED.A1T0 RZ, [UR6], RZ ;  /* 0x000000ffffff79a7 */ /* 0x000fe20008100406 */
[----:B------:R-:W-:Y:S05]  /*1f20*/  @P0 BRA `(.L_x_26) ;  /* 0x0000000000040947 */ /* 0x000fea0003800000 */
[----:B------:R-:W-:Y:S01]  /*1f30*/  BPT.TRAP 0x1 ;  /* 0x000000040000795c */ /* 0x000fe20000300000 */
.L_x_26:
[----:B------:R-:W0:Y:S01]  /*1f40*/  LDC R4, c[0x0][0x288] ;  /* 0x0000a200ff047b82 */ /* 0x000e220000000800 */
[----:B------:R-:W-:Y:S01]  /*1f50*/  IMAD.SHL.U32 R3, R44, 0x20, RZ ;  /* 0x000000202c037824 */ /* 0x000fe200078e00ff */
[----:B------:R-:W-:Y:S01]  /*1f60*/  UIADD3 UR42, UR43, UR42, URZ ;  /* 0x0000002a2b2a7290 */ /* 0x000fe2000fffe03f */
[----:B------:R-:W-:Y:S01]  /*1f70*/  IMAD.SHL.U32 R7, R45, 0x80, RZ ;  /* 0x000000802d077824 */ /* 0x000fe200078e00ff */
[----:B------:R-:W-:Y:S01]  /*1f80*/  ULDC UR7, c[0x0][0x284] ;  /* 0x0000a10000077ab9 */ /* 0x000fe20000000800 */
[C---:B------:R-:W-:Y:S01]  /*1f90*/  IMAD.SHL.U32 R8, R18.reuse, 0x2, RZ ;  /* 0x0000000212087824 */ /* 0x040fe200078e00ff */
[----:B------:R-:W-:Y:S01]  /*1fa0*/  UISETP.GT.U32.AND UP0, UPT, UR42, 0x4, UPT ;  /* 0x000000042a00788c */ /* 0x000fe2000bf04070 */
[----:B------:R-:W-:Y:S01]  /*1fb0*/  LOP3.LUT R0, R18, 0x3, RZ, 0xc0, !PT ;  /* 0x0000000312007812 */ /* 0x000fe200078ec0ff */
[----:B------:R-:W-:Y:S01]  /*1fc0*/  UISETP.GE.U32.AND UP1, UPT, UR43, 0x5, UPT ;  /* 0x000000052b00788c */ /* 0x000fe2000bf26070 */
[----:B------:R-:W-:Y:S01]  /*1fd0*/  SHF.R.S32.HI R13, RZ, 0x1f, R43 ;  /* 0x0000001fff0d7819 */ /* 0x000fe2000001142b */
[----:B------:R-:W-:Y:S01]  /*1fe0*/  UISETP.LT.U32.AND UP0, UPT, UR43, 0x5, UP0 ;  /* 0x000000052b00788c */ /* 0x000fe20008701070 */
[----:B------:R-:W-:Y:S01]  /*1ff0*/  LOP3.LUT R8, R3, 0x6, R8, 0xf8, !PT ;  /* 0x0000000603087812 */ /* 0x000fe200078ef808 */
[----:B------:R-:W-:Y:S01]  /*2000*/  ULDC.64 UR8, c[0x0][0x5d0] ;  /* 0x0001740000087ab9 */ /* 0x000fe20000000a00 */
[----:B------:R-:W-:-:S02]  /*2010*/  UIMAD.WIDE.U32 UR4, UR42, -0x33333333, URZ ;  /* 0xcccccccd2a0478a5 */ /* 0x000fc4000f8e003f */
[----:B------:R-:W-:Y:S01]  /*2020*/  USEL UR6, URZ, 0x1, !UP0 ;  /* 0x000000013f067887 */ /* 0x000fe2000c000000 */
[----:B------:R-:W-:Y:S01]  /*2030*/  SHF.R.S32.HI R9, RZ, 0x1f, R8 ;  /* 0x0000001fff097819 */ /* 0x000fe20000011408 */
[----:B------:R-:W-:Y:S02]  /*2040*/  USHF.R.U32.HI UR4, URZ, 0x2, UR5 ;  /* 0x000000023f047899 */ /* 0x000fe40008011605 */
[----:B------:R-:W-:Y:S02]  /*2050*/  ULOP3.LUT UR40, UR40, UR6, URZ, 0x3c, !UPT ;  /* 0x0000000628287292 */ /* 0x000fe4000f8e3c3f */
[----:B------:R-:W-:Y:S02]  /*2060*/  UIMAD UR42, UR4, -0x5, UR42 ;  /* 0xfffffffb042a78a4 */ /* 0x000fe4000f8e022a */
[----:B------:R-:W-:Y:S01]  /*2070*/  @UP1 ULOP3.LUT UR40, UR40, 0x1, UR4, 0x78, !UPT ;  /* 0x0000000128281892 */ /* 0x000fe2000f8e7804 */
[----:B0-----:R-:W-:Y:S01]  /*2080*/  ISETP.GE.AND P0, PT, R3, R4, PT ;  /* 0x000000040300720c */ /* 0x001fe20003f06270 */
[----:B------:R-:W-:-:S02]  /*2090*/  IMAD R0, R0, -0x2, R4 ;  /* 0xfffffffe00007824 */ /* 0x000fc400078e0204 */
[----:B------:R-:W-:Y:S01]  /*20a0*/  IMAD R4, R13, UR8, RZ ;  /* 0x000000080d047c24 */ /* 0x000fe2000f8e02ff */
[----:B------:R-:W-:Y:S01]  /*20b0*/  ISETP.GE.OR P0, PT, R7, UR7, P0 ;  /* 0x0000000707007c0c */ /* 0x000fe20008706670 */
[----:B------:R-:W-:Y:S02]  /*20c0*/  IMAD.IADD R56, R0, 0x1, -R3 ;  /* 0x0000000100387824 */ /* 0x000fe400078e0a03 */
[C---:B------:R-:W-:Y:S02]  /*20d0*/  IMAD R11, R43.reuse, UR9, R4 ;  /* 0x000000092b0b7c24 */ /* 0x040fe4000f8e0204 */
[----:B------:R-:W-:-:S04]  /*20e0*/  IMAD.WIDE.U32 R4, R43, UR8, R8 ;  /* 0x000000082b047c25 */ /* 0x000fc8000f8e0008 */
[----:B------:R-:W-:Y:S02]  /*20f0*/  IMAD.IADD R5, R5, 0x1, R11 ;  /* 0x0000000105057824 */ /* 0x000fe400078e020b */
[----:B------:R-:W-:Y:S02]  /*2100*/  IMAD.MOV.U32 R0, RZ, RZ, -0x1 ;  /* 0xffffffffff007424 */ /* 0x000fe400078e00ff */
[----:B------:R-:W-:Y:S05]  /*2110*/  @P0 BRA `(.L_x_28) ;  /* 0x0000001000a40947 */ /* 0x000fea0003800000 */
[----:B------:R-:W0:Y:S01]  /*2120*/  LDC.64 R50, c[0x0][0x5c8] ;  /* 0x00017200ff327b82 */ /* 0x000e220000000a00 */
[----:B-----5:R-:W-:Y:S01]  /*2130*/  FSETP.NEU.AND P0, PT, R41, RZ, PT ;  /* 0x000000ff2900720b */ /* 0x020fe20003f0d000 */
[----:B------:R-:W-:Y:S01]  /*2140*/  IMAD.WIDE R14, R45, 0x80, R22 ;  /* 0x000000802d0e7825 */ /* 0x000fe200078e0216 */
[----:B------:R-:W-:Y:S01]  /*2150*/  ISETP.GT.AND P1, PT, R56, RZ, PT ;  /* 0x000000ff3800720c */ /* 0x000fe20003f24270 */
[----:B------:R-:W-:Y:S02]  /*2160*/  BSSY B0, `(.L_x_28) ;  /* 0x0000124000007945 */ /* 0x000fe40003800000 */
[----:B------:R-:W-:-:S05]  /*2170*/  IMAD.IADD R3, R42, 0x1, -R7 ;  /* 0x000000012a037824 */ /* 0x000fca00078e0a07 */
[----:B------:R-:W-:Y:S01]  /*2180*/  ISETP.GT.AND P3, PT, R3, RZ, P1 ;  /* 0x000000ff0300720c */ /* 0x000fe20000f64270 */
[-C--:B0-----:R-:W-:Y:S02]  /*2190*/  IMAD R6, R15, R50.reuse, RZ ;  /* 0x000000320f067224 */ /* 0x081fe400078e02ff */
[----:B------:R-:W-:-:S04]  /*21a0*/  IMAD.WIDE.U32 R20, R14, R50, R4 ;  /* 0x000000320e147225 */ /* 0x000fc800078e0004 */
[----:B------:R-:W-:-:S04]  /*21b0*/  IMAD R5, R14, R51, R6 ;  /* 0x000000330e057224 */ /* 0x000fc800078e0206 */
[----:B------:R-:W-:Y:S01]  /*21c0*/  IMAD.IADD R57, R21, 0x1, R5 ;  /* 0x0000000115397824 */ /* 0x000fe200078e0205 */
[----:B------:R-:W-:Y:S06]  /*21d0*/  @!P0 BRA `(.L_x_29) ;  /* 0x0000000c00388947 */ /* 0x000fec0003800000 */
[----:B------:R-:W0:Y:S01]  /*21e0*/  LDC.64 R48, c[0x0][0x5b8] ;  /* 0x00016e00ff307b82 */ /* 0x000e220000000a00 */
[----:B------:R-:W-:-:S07]  /*21f0*/  ULDC.64 UR4, c[0x0][0x5c0] ;  /* 0x0001700000047ab9 */ /* 0x000fce0000000a00 */
[----:B------:R-:W1:Y:S08]  /*2200*/  LDC.64 R52, c[0x0][0x5b0] ;  /* 0x00016c00ff347b82 */ /* 0x000e700000000a00 */
[----:B------:R-:W2:Y:S01]  /*2210*/  LDC.64 R54, c[0x0][0x5a8] ;  /* 0x00016a00ff367b82 */ /* 0x000ea20000000a00 */
[-C--:B0-----:R-:W-:Y:S02]  /*2220*/  IMAD R4, R13, R48.reuse, RZ ;  /* 0x000000300d047224 */ /* 0x081fe400078e02ff */
[----:B------:R-:W-:-:S04]  /*2230*/  IMAD.WIDE.U32 R44, R43, R48, R8 ;  /* 0x000000302b2c7225 */ /* 0x000fc800078e0008 */
[----:B------:R-:W-:Y:S02]  /*2240*/  IMAD R47, R43, R49, R4 ;  /* 0x000000312b2f7224 */ /* 0x000fe400078e0204 */
[-C--:B-1----:R-:W-:Y:S02]  /*2250*/  IMAD R4, R15, R52.reuse, RZ ;  /* 0x000000340f047224 */ /* 0x082fe400078e02ff */
[----:B------:R-:W-:Y:S02]  /*2260*/  IMAD.IADD R11, R45, 0x1, R47 ;  /* 0x000000012d0b7824 */ /* 0x000fe400078e022f */
[----:B------:R-:W-:Y:S02]  /*2270*/  IMAD.MOV.U32 R10, RZ, RZ, R44 ;  /* 0x000000ffff0a7224 */ /* 0x000fe400078e002c */
[C---:B------:R-:W-:Y:S02]  /*2280*/  IMAD R49, R14.reuse, R53, R4 ;  /* 0x000000350e317224 */ /* 0x040fe400078e0204 */
[----:B------:R-:W-:-:S04]  /*2290*/  IMAD.WIDE.U32 R4, R14, R52, R10 ;  /* 0x000000340e047225 */ /* 0x000fc800078e000a */
[----:B------:R-:W-:Y:S01]  /*22a0*/  IMAD.IADD R5, R5, 0x1, R49 ;  /* 0x0000000105057824 */ /* 0x000fe200078e0231 */
[----:B--2---:R-:W-:-:S04]  /*22b0*/  LEA R6, P0, R4, R54, 0x1 ;  /* 0x0000003604067211 */ /* 0x004fc800078008ff */
[----:B------:R-:W-:-:S05]  /*22c0*/  LEA.HI.X R7, R4, R55, R5, 0x1, P0 ;  /* 0x0000003704077211 */ /* 0x000fca00000f0c05 */
[----:B------:R0:W2:Y:S01]  /*22d0*/  @P3 LDG.E.LTC128B.U16 R21, desc[UR36][R6.64] ;  /* 0x0000002406153981 */ /* 0x0000a2000c1e1520 */
[----:B------:R-:W-:Y:S01]  /*22e0*/  IMAD.WIDE.U32 R12, R14, R52, R8 ;  /* 0x000000340e0c7225 */ /* 0x000fe200078e0008 */
[----:B------:R-:W-:Y:S03]  /*22f0*/  BSSY B1, `(.L_x_30) ;  /* 0x0000013000017945 */ /* 0x000fe60003800000 */
[----:B------:R-:W-:Y:S02]  /*2300*/  IMAD.IADD R13, R49, 0x1, R13 ;  /* 0x00000001310d7824 */ /* 0x000fe400078e020d */
[----:B------:R-:W-:-:S04]  /*2310*/  IMAD.WIDE.U32 R12, R43, R48, R12 ;  /* 0x000000302b0c7225 */ /* 0x000fc800078e000c */
[----:B0-----:R-:W-:Y:S01]  /*2320*/  IMAD.IADD R7, R47, 0x1, R13 ;  /* 0x000000012f077824 */ /* 0x001fe200078e020d */
[----:B------:R-:W-:Y:S02]  /*2330*/  LEA R6, P4, R12, R54, 0x1 ;  /* 0x000000360c067211 */ /* 0x000fe400078808ff */
[----:B------:R-:W-:Y:S02]  /*2340*/  SHF.L.U64.HI R13, R52, 0x3, R53 ;  /* 0x00000003340d7819 */ /* 0x000fe40000010235 */
[----:B------:R-:W-:Y:S01]  /*2350*/  LEA.HI.X R7, R12, R55, R7, 0x1, P4 ;  /* 0x000000370c077211 */ /* 0x000fe200020f0c07 */
[----:B------:R-:W-:Y:S02]  /*2360*/  IMAD.SHL.U32 R12, R52, 0x8, RZ ;  /* 0x00000008340c7824 */ /* 0x000fe400078e00ff */
[----:B--2---:R-:W-:-:S04]  /*2370*/  IMAD.U32 R4, R21, 0x10000, RZ ;  /* 0x0001000015047824 */ /* 0x004fc800078e00ff */
[----:B------:R-:W-:Y:S01]  /*2380*/  FMUL R5, R4, R41 ;  /* 0x0000002904057220 */ /* 0x000fe20000400000 */
[----:B------:R-:W-:-:S03]  /*2390*/  LEA R4, P0, R20, UR4, 0x1 ;  /* 0x0000000414047c11 */ /* 0x000fc6000f8008ff */
[----:B------:R-:W-:Y:S01]  /*23a0*/  FFMA R24, R24, R40, R5 ;  /* 0x0000002818187223 */ /* 0x000fe20000000005 */
[----:B------:R-:W-:Y:S02]  /*23b0*/  LEA.HI.X R5, R20, UR5, R57, 0x1, P0 ;  /* 0x0000000514057c11 */ /* 0x000fe400080f0c39 */
[----:B------:R-:W-:Y:S02]  /*23c0*/  ISETP.GT.AND P0, PT, R56, 0x1, PT ;  /* 0x000000013800780c */ /* 0x000fe40003f04270 */
[----:B------:R-:W-:Y:S02]  /*23d0*/  F2FP.BF16.F32.PACK_AB R24, RZ, R24 ;  /* 0x00000018ff18723e */ /* 0x000fe400000010ff */
[----:B------:R-:W-:-:S03]  /*23e0*/  ISETP.GT.AND P2, PT, R3, RZ, P0 ;  /* 0x000000ff0300720c */ /* 0x000fc60000744270 */
[----:B------:R0:W-:Y:S10]  /*23f0*/  @P3 STG.E.U16 desc[UR36][R4.64], R24 ;  /* 0x0000001804003986 */ /* 0x0001f4000c101524 */
[----:B------:R-:W-:Y:S05]  /*2400*/  @!P2 BRA `(.L_x_31) ;  /* 0x000000000004a947 */ /* 0x000fea0003800000 */
[----:B------:R1:W5:Y:S02]  /*2410*/  LDG.E.LTC128B.U16 R21, desc[UR36][R6.64+0x2] ;  /* 0x0000022406157981 */ /* 0x000364000c1e1520 */
.L_x_31:
[----:B------:R-:W-:Y:S05]  /*2420*/  BSYNC B1 ;  /* 0x0000000000017941 */ /* 0x000fea0003800000 */
.L_x_30:
[----:B-----5:R-:W-:Y:S01]  /*2430*/  IMAD.U32 R10, R21, 0x10000, RZ ;  /* 0x00010000150a7824 */ /* 0x020fe200078e00ff */
[----:B------:R-:W-:Y:S01]  /*2440*/  ISETP.GT.AND P1, PT, R3, 0x8, P1 ;  /* 0x000000080300780c */ /* 0x000fe20000f24270 */
[----:B------:R-:W-:-:S04]  /*2450*/  IMAD.WIDE.U32 R14, R14, R52, R12 ;  /* 0x000000340e0e7225 */ /* 0x000fc800078e000c */
[----:B------:R-:W-:Y:S01]  /*2460*/  FMUL R10, R10, R41 ;  /* 0x000000290a0a7220 */ /* 0x000fe20000400000 */
[----:B------:R-:W-:Y:S01]  /*2470*/  IMAD.IADD R49, R49, 0x1, R15 ;  /* 0x0000000131317824 */ /* 0x000fe200078e020f */
[----:B------:R-:W-:Y:S02]  /*2480*/  IADD3 R44, P3, R44, R14, RZ ;  /* 0x0000000e2c2c7210 */ /* 0x000fe40007f7e0ff */
[----:B------:R-:W-:-:S03]  /*2490*/  FFMA R10, R25, R40, R10 ;  /* 0x00000028190a7223 */ /* 0x000fc6000000000a */
[----:B------:R-:W-:Y:S02]  /*24a0*/  IMAD.X R11, R49, 0x1, R11, P3 ;  /* 0x00000001310b7824 */ /* 0x000fe400018e060b */
[----:B------:R-:W-:Y:S02]  /*24b0*/  F2FP.BF16.F32.PACK_AB R10, RZ, R10 ;  /* 0x0000000aff0a723e */ /* 0x000fe400000010ff */
[----:B------:R-:W-:Y:S02]  /*24c0*/  LEA R12, P3, R44, R54, 0x1 ;  /* 0x000000362c0c7211 */ /* 0x000fe400078608ff */
[----:B------:R-:W-:Y:S02]  /*24d0*/  PRMT R20, R10, 0x7610, R20 ;  /* 0x000076100a147816 */ /* 0x000fe40000000014 */
[----:B------:R-:W-:-:S03]  /*24e0*/  LEA.HI.X R13, R44, R55, R11, 0x1, P3 ;  /* 0x000000372c0d7211 */ /* 0x000fc600018f0c0b */
[----:B------:R2:W-:Y:S04]  /*24f0*/  @P2 STG.E.U16 desc[UR36][R4.64+0x2], R20 ;  /* 0x0000021404002986 */ /* 0x0005e8000c101524 */
[----:B------:R-:W3:Y:S01]  /*2500*/  @P1 LDG.E.LTC128B.U16 R21, desc[UR36][R12.64] ;  /* 0x000000240c151981 */ /* 0x000ee2000c1e1520 */
[----:B------:R-:W-:Y:S01]  /*2510*/  IADD3 R14, P2, R8, R14, RZ ;  /* 0x0000000e080e7210 */ /* 0x000fe20007f5e0ff */
[----:B------:R-:W-:Y:S01]  /*2520*/  BSSY B1, `(.L_x_32) ;  /* 0x0000011000017945 */ /* 0x000fe20003800000 */
[C---:B------:R-:W-:Y:S02]  /*2530*/  SHF.L.U64.HI R11, R50.reuse, 0x4, R51 ;  /* 0x00000004320b7819 */ /* 0x040fe40000010233 */
[----:B------:R-:W-:Y:S01]  /*2540*/  ISETP.GT.AND P0, PT, R3, 0x8, P0 ;  /* 0x000000080300780c */ /* 0x000fe20000704270 */
[----:B------:R-:W-:Y:S01]  /*2550*/  IMAD.X R15, R9, 0x1, R49, P2 ;  /* 0x00000001090f7824 */ /* 0x000fe200010e0631 */
[----:B------:R-:W-:Y:S01]  /*2560*/  LEA R10, P2, R50, R4, 0x4 ;  /* 0x00000004320a7211 */ /* 0x000fe200078420ff */
[----:B------:R-:W-:-:S04]  /*2570*/  IMAD.WIDE.U32 R14, R43, R48, R14 ;  /* 0x000000302b0e7225 */ /* 0x000fc800078e000e */
[----:B------:R-:W-:Y:S02]  /*2580*/  IMAD.X R11, R11, 0x1, R5, P2 ;  /* 0x000000010b0b7824 */ /* 0x000fe400010e0605 */
[----:B------:R-:W-:Y:S02]  /*2590*/  IMAD.IADD R15, R47, 0x1, R15 ;  /* 0x000000012f0f7824 */ /* 0x000fe400078e020f */
[----:B---3--:R-:W-:-:S04]  /*25a0*/  IMAD.U32 R8, R21, 0x10000, RZ ;  /* 0x0001000015087824 */ /* 0x008fc800078e00ff */
[----:B------:R-:W-:Y:S01]  /*25b0*/  FMUL R9, R8, R41 ;  /* 0x0000002908097220 */ /* 0x000fe20000400000 */
[----:B------:R-:W-:-:S03]  /*25c0*/  LEA R8, P3, R14, R54, 0x1 ;  /* 0x000000360e087211 */ /* 0x000fc600078608ff */
[----:B------:R-:W-:-:S05]  /*25d0*/  FFMA R9, R26, R40, R9 ;  /* 0x000000281a097223 */ /* 0x000fca0000000009 */
[----:B------:R-:W-:Y:S02]  /*25e0*/  F2FP.BF16.F32.PACK_AB R12, RZ, R9 ;  /* 0x00000009ff0c723e */ /* 0x000fe400000010ff */
[----:B------:R-:W-:-:S03]  /*25f0*/  LEA.HI.X R9, R14, R55, R15, 0x1, P3 ;  /* 0x000000370e097211 */ /* 0x000fc600018f0c0f */
[----:B------:R2:W-:Y:S01]  /*2600*/  @P1 STG.E.U16 desc[UR36][R10.64], R12 ;  /* 0x0000000c0a001986 */ /* 0x0005e2000c101524 */
[----:B------:R-:W-:Y:S05]  /*2610*/  @!P0 BRA `(.L_x_33) ;  /* 0x0000000000048947 */ /* 0x000fea0003800000 */
[----:B------:R3:W5:Y:S02]  /*2620*/  LDG.E.LTC128B.U16 R21, desc[UR36][R8.64+0x2] ;  /* 0x0000022408157981 */ /* 0x000764000c1e1520 */
.L_x_33:
[----:B------:R-:W-:Y:S05]  /*2630*/  BSYNC B1 ;  /* 0x0000000000017941 */ /* 0x000fea0003800000 */
.L_x_32:
[----:B--2--5:R-:W-:Y:S01]  /*2640*/  IMAD.U32 R12, R21, 0x10000, RZ ;  /* 0x00010000150c7824 */ /* 0x024fe200078e00ff */
[----:B------:R-:W-:Y:S01]  /*2650*/  ISETP.GT.AND P1, PT, R56, 0x8, PT ;  /* 0x000000083800780c */ /* 0x000fe20003f24270 */
[----:B------:R-:W-:Y:S02]  /*2660*/  BSSY B1, `(.L_x_34) ;  /* 0x0000008000017945 */ /* 0x000fe40003800000 */
[----:B------:R-:W-:Y:S01]  /*2670*/  FMUL R12, R12, R41 ;  /* 0x000000290c0c7220 */ /* 0x000fe20000400000 */
[----:B------:R-:W-:-:S03]  /*2680*/  ISETP.GT.AND P2, PT, R3, RZ, P1 ;  /* 0x000000ff0300720c */ /* 0x000fc60000f44270 */
[----:B------:R-:W-:-:S05]  /*2690*/  FFMA R12, R27, R40, R12 ;  /* 0x000000281b0c7223 */ /* 0x000fca000000000c */
[----:B------:R-:W-:-:S05]  /*26a0*/  F2FP.BF16.F32.PACK_AB R12, RZ, R12 ;  /* 0x0000000cff0c723e */ /* 0x000fca00000010ff */
[----:B------:R2:W-:Y:S01]  /*26b0*/  @P0 STG.E.U16 desc[UR36][R10.64+0x2], R12 ;  /* 0x0000020c0a000986 */ /* 0x0005e2000c101524 */
[----:B------:R-:W-:Y:S05]  /*26c0*/  @!P2 BRA `(.L_x_35) ;  /* 0x000000000004a947 */ /* 0x000fea0003800000 */
[----:B------:R4:W5:Y:S02]  /*26d0*/  LDG.E.LTC128B.U16 R21, desc[UR36][R6.64+0x10] ;  /* 0x0000102406157981 */ /* 0x000964000c1e1520 */
.L_x_35:
[----:B------:R-:W-:Y:S05]  /*26e0*/  BSYNC B1 ;  /* 0x0000000000017941 */ /* 0x000fea0003800000 */
.L_x_34:
        /* <DEDUP_REMOVED lines=10> */
.L_x_37:
[----:B------:R-:W-:Y:S05]  /*2790*/  BSYNC B1 ;  /* 0x0000000000017941 */ /* 0x000fea0003800000 */
.L_x_36:
[----:B-----5:R-:W-:Y:S01]  /*27a0*/  IMAD.U32 R12, R21, 0x10000, RZ ;  /* 0x00010000150c7824 */ /* 0x020fe200078e00ff */
[----:B------:R-:W-:Y:S01]  /*27b0*/  ISETP.GT.AND P1, PT, R3, 0x8, P1 ;  /* 0x000000080300780c */ /* 0x000fe20000f24270 */
[----:B------:R-:W-:Y:S02]  /*27c0*/  BSSY B1, `(.L_x_38) ;  /* 0x0000007000017945 */ /* 0x000fe40003800000 */
[----:B------:R-:W-:-:S04]  /*27d0*/  FMUL R12, R12, R41 ;  /* 0x000000290c0c7220 */ /* 0x000fc80000400000 */
[----:B------:R-:W-:-:S05]  /*27e0*/  FFMA R12, R29, R40, R12 ;  /* 0x000000281d0c7223 */ /* 0x000fca000000000c */
[----:B------:R-:W-:-:S05]  /*27f0*/  F2FP.BF16.F32.PACK_AB R12, RZ, R12 ;  /* 0x0000000cff0c723e */ /* 0x000fca00000010ff */
[----:B------:R0:W-:Y:S01]  /*2800*/  @P3 STG.E.U16 desc[UR36][R4.64+0x12], R12 ;  /* 0x0000120c04003986 */ /* 0x0001e2000c101524 */
[----:B------:R-:W-:Y:S05]  /*2810*/  @!P1 BRA `(.L_x_39) ;  /* 0x0000000000049947 */ /* 0x000fea0003800000 */
[----:B------:R0:W5:Y:S02]  /*2820*/  LDG.E.LTC128B.U16 R21, desc[UR36][R8.64+0x10] ;  /* 0x0000102408157981 */ /* 0x000164000c1e1520 */
.L_x_39:
[----:B------:R-:W-:Y:S05]  /*2830*/  BSYNC B1 ;  /* 0x0000000000017941 */ /* 0x000fea0003800000 */
.L_x_38:
[----:B0----5:R-:W-:Y:S01]  /*2840*/  IMAD.U32 R12, R21, 0x10000, RZ ;  /* 0x00010000150c7824 */ /* 0x021fe200078e00ff */
[----:B------:R-:W-:Y:S01]  /*2850*/  ISETP.GT.AND P0, PT, R3, 0x8, P0 ;  /* 0x000000080300780c */ /* 0x000fe20000704270 */
[----:B------:R-:W-:Y:S02]  /*2860*/  BSSY B1, `(.L_x_40) ;  /* 0x0000007000017945 */ /* 0x000fe40003800000 */
[----:B--2---:R-:W-:-:S04]  /*2870*/  FMUL R13, R12, R41 ;  /* 0x000000290c0d7220 */ /* 0x004fc80000400000 */
[----:B------:R-:W-:-:S05]  /*2880*/  FFMA R13, R30, R40, R13 ;  /* 0x000000281e0d7223 */ /* 0x000fca000000000d */
[----:B------:R-:W-:-:S05]  /*2890*/  F2FP.BF16.F32.PACK_AB R13, RZ, R13 ;  /* 0x0000000dff0d723e */ /* 0x000fca00000010ff */
[----:B------:R0:W-:Y:S01]  /*28a0*/  @P1 STG.E.U16 desc[UR36][R10.64+0x10], R13 ;  /* 0x0000100d0a001986 */ /* 0x0001e2000c101524 */
[----:B------:R-:W-:Y:S05]  /*28b0*/  @!P0 BRA `(.L_x_41) ;  /* 0x0000000000048947 */ /* 0x000fea0003800000 */
[----:B------:R2:W5:Y:S02]  /*28c0*/  LDG.E.LTC128B.U16 R21, desc[UR36][R8.64+0x12] ;  /* 0x0000122408157981 */ /* 0x000564000c1e1520 */
.L_x_41:
[----:B------:R-:W-:Y:S05]  /*28d0*/  BSYNC B1 ;  /* 0x0000000000017941 */ /* 0x000fea0003800000 */
.L_x_40:
[----:B-----5:R-:W-:Y:S01]  /*28e0*/  IMAD.U32 R12, R21, 0x10000, RZ ;  /* 0x00010000150c7824 */ /* 0x020fe200078e00ff */
        /* <DEDUP_REMOVED lines=9> */
.L_x_43:
[----:B------:R-:W-:Y:S05]  /*2980*/  BSYNC B1 ;  /* 0x0000000000017941 */ /* 0x000fea0003800000 */
.L_x_42:
[----:B0----5:R-:W-:Y:S01]  /*2990*/  IMAD.U32 R12, R21, 0x10000, RZ ;  /* 0x00010000150c7824 */ /* 0x021fe200078e00ff */
        /* <DEDUP_REMOVED lines=9> */
.L_x_45:
[----:B------:R-:W-:Y:S05]  /*2a30*/  BSYNC B1 ;  /* 0x0000000000017941 */ /* 0x000fea0003800000 */
.L_x_44:
        /* <DEDUP_REMOVED lines=9> */
.L_x_47:
[----:B------:R-:W-:Y:S05]  /*2ad0*/  BSYNC B1 ;  /* 0x0000000000017941 */ /* 0x000fea0003800000 */
.L_x_46:
[----:B0----5:R-:W-:Y:S01]  /*2ae0*/  IMAD.U32 R12, R21, 0x10000, RZ ;  /* 0x00010000150c7824 */ /* 0x021fe200078e00ff */
        /* <DEDUP_REMOVED lines=8> */
.L_x_49:
[----:B------:R-:W-:Y:S05]  /*2b70*/  BSYNC B1 ;  /* 0x0000000000017941 */ /* 0x000fea0003800000 */
.L_x_48:
        /* <DEDUP_REMOVED lines=10> */
.L_x_51:
[----:B------:R-:W-:Y:S05]  /*2c20*/  BSYNC B1 ;  /* 0x0000000000017941 */ /* 0x000fea0003800000 */
.L_x_50:
        /* <DEDUP_REMOVED lines=10> */
.L_x_53:
[----:B------:R-:W-:Y:S05]  /*2cd0*/  BSYNC B1 ;  /* 0x0000000000017941 */ /* 0x000fea0003800000 */
.L_x_52:
[----:B01--45:R-:W-:Y:S01]  /*2ce0*/  IMAD.U32 R6, R21, 0x10000, RZ ;  /* 0x0001000015067824 */ /* 0x033fe200078e00ff */
        /* <DEDUP_REMOVED lines=8> */
.L_x_55:
[----:B------:R-:W-:Y:S05]  /*2d70*/  BSYNC B1 ;  /* 0x0000000000017941 */ /* 0x000fea0003800000 */
.L_x_54:
[----:B0----5:R-:W-:Y:S01]  /*2d80*/  IMAD.U32 R4, R21, 0x10000, RZ ;  /* 0x0001000015047824 */ /* 0x021fe200078e00ff */
[----:B------:R-:W-:Y:S01]  /*2d90*/  ISETP.GT.AND P0, PT, R3, 0x8, P0 ;  /* 0x000000080300780c */ /* 0x000fe20000704270 */
[----:B------:R-:W-:Y:S02]  /*2da0*/  BSSY B1, `(.L_x_56) ;  /* 0x000000a000017945 */ /* 0x000fe40003800000 */
[----:B------:R-:W-:Y:S01]  /*2db0*/  FMUL R5, R4, R41 ;  /* 0x0000002904057220 */ /* 0x000fe20000400000 */
[----:B------:R-:W-:-:S03]  /*2dc0*/  @P1 IMAD.MOV.U32 R4, RZ, RZ, R10 ;  /* 0x000000ffff041224 */ /* 0x000fc600078e000a */
[----:B------:R-:W-:-:S05]  /*2dd0*/  FFMA R5, R38, R40, R5 ;  /* 0x0000002826057223 */ /* 0x000fca0000000005 */
[----:B------:R-:W-:-:S04]  /*2de0*/  F2FP.BF16.F32.PACK_AB R5, RZ, R5 ;  /* 0x00000005ff05723e */ /* 0x000fc800000010ff */
[----:B------:R-:W-:Y:S01]  /*2df0*/  PRMT R6, R5, 0x7610, R6 ;  /* 0x0000761005067816 */ /* 0x000fe20000000006 */
[----:B------:R-:W-:-:S05]  /*2e00*/  @P1 IMAD.MOV.U32 R5, RZ, RZ, R11 ;  /* 0x000000ffff051224 */ /* 0x000fca00078e000b */
[----:B------:R0:W-:Y:S01]  /*2e10*/  @P1 STG.E.U16 desc[UR36][R4.64+0x30], R6 ;  /* 0x0000300604001986 */ /* 0x0001e2000c101524 */
[----:B------:R-:W-:Y:S05]  /*2e20*/  @!P0 BRA `(.L_x_57) ;  /* 0x0000000000048947 */ /* 0x000fea0003800000 */
[----:B------:R4:W5:Y:S02]  /*2e30*/  LDG.E.LTC128B.U16 R21, desc[UR36][R8.64+0x32] ;  /* 0x0000322408157981 */ /* 0x000964000c1e1520 */
.L_x_57:
[----:B------:R-:W-:Y:S05]  /*2e40*/  BSYNC B1 ;  /* 0x0000000000017941 */ /* 0x000fea0003800000 */
.L_x_56:
[----:B------:R-:W-:Y:S05]  /*2e50*/  @!P0 BRA `(.L_x_58) ;  /* 0x0000000400508947 */ /* 0x000fea0003800000 */
[----:B0----5:R-:W-:-:S04]  /*2e60*/  IMAD.U32 R4, R21, 0x10000, RZ ;  /* 0x0001000015047824 */ /* 0x021fc800078e00ff */
[----:B------:R-:W-:-:S04]  /*2e70*/  FMUL R4, R4, R41 ;  /* 0x0000002904047220 */ /* 0x000fc80000400000 */
[----:B------:R-:W-:-:S05]  /*2e80*/  FFMA R4, R39, R40, R4 ;  /* 0x0000002827047223 */ /* 0x000fca0000000004 */
[----:B------:R-:W-:-:S05]  /*2e90*/  F2FP.BF16.F32.PACK_AB R4, RZ, R4 ;  /* 0x00000004ff04723e */ /* 0x000fca00000010ff */
[----:B------:R0:W-:Y:S01]  /*2ea0*/  STG.E.U16 desc[UR36][R10.64+0x32], R4 ;  /* 0x000032040a007986 */ /* 0x0001e2000c101524 */
[----:B------:R-:W-:Y:S05]  /*2eb0*/  BRA `(.L_x_58) ;  /* 0x0000000400387947 */ /* 0x000fea0003800000 */
.L_x_29:
[----:B------:R-:W-:Y:S01]  /*2ec0*/  ISETP.GT.AND P2, PT, R56, 0x1, PT ;  /* 0x000000013800780c */ /* 0x000fe20003f44270 */
[----:B------:R-:W-:Y:S01]  /*2ed0*/  ULDC.64 UR4, c[0x0][0x5c0] ;  /* 0x0001700000047ab9 */ /* 0x000fe20000000a00 */
[-C--:B------:R-:W-:Y:S01]  /*2ee0*/  FMUL R24, R24, R40.reuse ;  /* 0x0000002818187220 */ /* 0x080fe20000400000 */
[----:B------:R-:W-:Y:S01]  /*2ef0*/  LEA R4, P4, R20, UR4, 0x1 ;  /* 0x0000000414047c11 */ /* 0x000fe2000f8808ff */
[-C--:B------:R-:W-:Y:S01]  /*2f00*/  FMUL R25, R25, R40.reuse ;  /* 0x0000002819197220 */ /* 0x080fe20000400000 */
[----:B------:R-:W-:Y:S01]  /*2f10*/  ISETP.GT.AND P0, PT, R3, RZ, P2 ;  /* 0x000000ff0300720c */ /* 0x000fe20001704270 */
[----:B------:R-:W-:Y:S01]  /*2f20*/  FMUL R26, R26, R40 ;  /* 0x000000281a1a7220 */ /* 0x000fe20000400000 */
[----:B------:R-:W-:Y:S01]  /*2f30*/  F2FP.BF16.F32.PACK_AB R24, RZ, R24 ;  /* 0x00000018ff18723e */ /* 0x000fe200000010ff */
[-C--:B------:R-:W-:Y:S01]  /*2f40*/  FMUL R27, R27, R40.reuse ;  /* 0x000000281b1b7220 */ /* 0x080fe20000400000 */
[----:B------:R-:W-:Y:S01]  /*2f50*/  LEA.HI.X R5, R20, UR5, R57, 0x1, P4 ;  /* 0x0000000514057c11 */ /* 0x000fe2000a0f0c39 */
[-C--:B------:R-:W-:Y:S01]  /*2f60*/  FMUL R28, R28, R40.reuse ;  /* 0x000000281c1c7220 */ /* 0x080fe20000400000 */
[----:B------:R-:W-:Y:S01]  /*2f70*/  ISETP.GT.AND P4, PT, R56, 0x8, PT ;  /* 0x000000083800780c */ /* 0x000fe20003f84270 */
[-C--:B------:R-:W-:Y:S01]  /*2f80*/  FMUL R29, R29, R40.reuse ;  /* 0x000000281d1d7220 */ /* 0x080fe20000400000 */
[C---:B------:R-:W-:Y:S01]  /*2f90*/  ISETP.GT.AND P1, PT, R3.reuse, 0x8, P1 ;  /* 0x000000080300780c */ /* 0x040fe20000f24270 */
[----:B------:R-:W-:Y:S01]  /*2fa0*/  @P3 STG.E.U16 desc[UR36][R4.64], R24 ;  /* 0x0000001804003986 */ /* 0x000fe2000c101524 */
[----:B------:R-:W-:Y:S01]  /*2fb0*/  ISETP.GT.AND P2, PT, R3, 0x8, P2 ;  /* 0x000000080300780c */ /* 0x000fe20001744270 */
[-C--:B------:R-:W-:Y:S01]  /*2fc0*/  FMUL R30, R30, R40.reuse ;  /* 0x000000281e1e7220 */ /* 0x080fe20000400000 */
[----:B------:R-:W-:Y:S01]  /*2fd0*/  F2FP.BF16.F32.PACK_AB R25, RZ, R25 ;  /* 0x00000019ff19723e */ /* 0x000fe200000010ff */
[-C--:B------:R-:W-:Y:S01]  /*2fe0*/  FMUL R31, R31, R40.reuse ;  /* 0x000000281f1f7220 */ /* 0x080fe20000400000 */
[----:B------:R-:W-:Y:S01]  /*2ff0*/  ISETP.GT.AND P5, PT, R3, RZ, P4 ;  /* 0x000000ff0300720c */ /* 0x000fe200027a4270 */
[----:B------:R-:W-:Y:S01]  /*3000*/  FMUL R32, R32, R40 ;  /* 0x0000002820207220 */ /* 0x000fe20000400000 */
[C---:B------:R-:W-:Y:S01]  /*3010*/  SHF.L.U64.HI R51, R50.reuse, 0x4, R51 ;  /* 0x0000000432337819 */ /* 0x040fe20000010233 */
[----:B------:R-:W-:Y:S01]  /*3020*/  @P0 STG.E.U16 desc[UR36][R4.64+0x2], R25 ;  /* 0x0000021904000986 */ /* 0x000fe2000c101524 */
[----:B------:R-:W-:Y:S01]  /*3030*/  LEA R6, P3, R50, R4, 0x4 ;  /* 0x0000000432067211 */ /* 0x000fe200078620ff */
[----:B------:R-:W-:Y:S01]  /*3040*/  FMUL R33, R33, R40 ;  /* 0x0000002821217220 */ /* 0x000fe20000400000 */
[----:B------:R-:W-:Y:S01]  /*3050*/  F2FP.BF16.F32.PACK_AB R26, RZ, R26 ;  /* 0x0000001aff1a723e */ /* 0x000fe200000010ff */
[-C--:B------:R-:W-:Y:S01]  /*3060*/  FMUL R34, R34, R40.reuse ;  /* 0x0000002822227220 */ /* 0x080fe20000400000 */
[----:B------:R-:W-:Y:S01]  /*3070*/  ISETP.GT.AND P0, PT, R56, 0x9, PT ;  /* 0x000000093800780c */ /* 0x000fe20003f04270 */
[----:B------:R-:W-:Y:S01]  /*3080*/  IMAD.X R7, R51, 0x1, R5, P3 ;  /* 0x0000000133077824 */ /* 0x000fe200018e0605 */
[----:B------:R-:W-:Y:S01]  /*3090*/  F2FP.BF16.F32.PACK_AB R27, RZ, R27 ;  /* 0x0000001bff1b723e */ /* 0x000fe200000010ff */
[----:B------:R-:W-:Y:S01]  /*30a0*/  FMUL R35, R35, R40 ;  /* 0x0000002823237220 */ /* 0x000fe20000400000 */
[----:B------:R-:W-:Y:S01]  /*30b0*/  F2FP.BF16.F32.PACK_AB R28, RZ, R28 ;  /* 0x0000001cff1c723e */ /* 0x000fe200000010ff */
[-C--:B------:R-:W-:Y:S01]  /*30c0*/  FMUL R36, R36, R40.reuse ;  /* 0x0000002824247220 */ /* 0x080fe20000400000 */
[C---:B------:R-:W-:Y:S01]  /*30d0*/  ISETP.GT.AND P3, PT, R3.reuse, RZ, P0 ;  /* 0x000000ff0300720c */ /* 0x040fe20000764270 */
[----:B------:R-:W-:Y:S01]  /*30e0*/  @P1 STG.E.U16 desc[UR36][R6.64], R26 ;  /* 0x0000001a06001986 */ /* 0x000fe2000c101524 */
[----:B------:R-:W-:Y:S01]  /*30f0*/  ISETP.GT.AND P4, PT, R3, 0x8, P4 ;  /* 0x000000080300780c */ /* 0x000fe20002784270 */
[----:B------:R-:W-:Y:S01]  /*3100*/  FMUL R37, R37, R40 ;  /* 0x0000002825257220 */ /* 0x000fe20000400000 */
[----:B------:R-:W-:Y:S01]  /*3110*/  F2FP.BF16.F32.PACK_AB R29, RZ, R29 ;  /* 0x0000001dff1d723e */ /* 0x000fe200000010ff */
[----:B------:R-:W-:Y:S01]  /*3120*/  @P2 STG.E.U16 desc[UR36][R6.64+0x2], R27 ;  /* 0x0000021b06002986 */ /* 0x000fe2000c101524 */
[----:B------:R-:W-:Y:S01]  /*3130*/  F2FP.BF16.F32.PACK_AB R30, RZ, R30 ;  /* 0x0000001eff1e723e */ /* 0x000fe200000010ff */
[-C--:B------:R-:W-:Y:S01]  /*3140*/  FMUL R38, R38, R40.reuse ;  /* 0x0000002826267220 */ /* 0x080fe20000400000 */
[----:B------:R-:W-:Y:S01]  /*3150*/  F2FP.BF16.F32.PACK_AB R31, RZ, R31 ;  /* 0x0000001fff1f723e */ /* 0x000fe200000010ff */
[----:B------:R-:W-:Y:S01]  /*3160*/  @P5 STG.E.U16 desc[UR36][R4.64+0x10], R28 ;  /* 0x0000101c04005986 */ /* 0x000fe2000c101524 */
[----:B------:R-:W-:Y:S01]  /*3170*/  ISETP.GT.AND P5, PT, R3, 0x8, P0 ;  /* 0x000000080300780c */ /* 0x000fe200007a4270 */
[----:B------:R-:W-:Y:S01]  /*3180*/  FMUL R39, R39, R40 ;  /* 0x0000002827277220 */ /* 0x000fe20000400000 */
[C---:B------:R-:W-:Y:S01]  /*3190*/  ISETP.GT.AND P2, PT, R56.reuse, 0x11, PT ;  /* 0x000000113800780c */ /* 0x040fe20003f44270 */
[----:B------:R-:W-:Y:S01]  /*31a0*/  @P3 STG.E.U16 desc[UR36][R4.64+0x12], R29 ;  /* 0x0000121d04003986 */ /* 0x000fe2000c101524 */
[----:B------:R-:W-:-:S02]  /*31b0*/  ISETP.GT.AND P3, PT, R56, 0x10, PT ;  /* 0x000000103800780c */ /* 0x000fc40003f64270 */
[----:B------:R-:W-:Y:S01]  /*31c0*/  F2FP.BF16.F32.PACK_AB R32, RZ, R32 ;  /* 0x00000020ff20723e */ /* 0x000fe200000010ff */
[----:B------:R-:W-:Y:S01]  /*31d0*/  @P4 STG.E.U16 desc[UR36][R6.64+0x10], R30 ;  /* 0x0000101e06004986 */ /* 0x000fe2000c101524 */
[C---:B------:R-:W-:Y:S02]  /*31e0*/  ISETP.GT.AND P4, PT, R3.reuse, RZ, P2 ;  /* 0x000000ff0300720c */ /* 0x040fe40001784270 */
[----:B------:R-:W-:Y:S02]  /*31f0*/  F2FP.BF16.F32.PACK_AB R33, RZ, R33 ;  /* 0x00000021ff21723e */ /* 0x000fe400000010ff */
[C---:B------:R-:W-:Y:S01]  /*3200*/  ISETP.GT.AND P1, PT, R56.reuse, 0x18, PT ;  /* 0x000000183800780c */ /* 0x040fe20003f24270 */
[----:B------:R-:W-:Y:S01]  /*3210*/  @P5 STG.E.U16 desc[UR36][R6.64+0x12], R31 ;  /* 0x0000121f06005986 */ /* 0x000fe2000c101524 */
[----:B------:R-:W-:Y:S02]  /*3220*/  ISETP.GT.AND P5, PT, R3, RZ, P3 ;  /* 0x000000ff0300720c */ /* 0x000fe40001fa4270 */
[----:B------:R-:W-:-:S02]  /*3230*/  ISETP.GT.AND P0, PT, R56, 0x19, PT ;  /* 0x000000193800780c */ /* 0x000fc40003f04270 */
[C---:B------:R-:W-:Y:S02]  /*3240*/  ISETP.GT.AND P3, PT, R3.reuse, 0x8, P3 ;  /* 0x000000080300780c */ /* 0x040fe40001f64270 */
[C---:B------:R-:W-:Y:S02]  /*3250*/  ISETP.GT.AND P2, PT, R3.reuse, 0x8, P2 ;  /* 0x000000080300780c */ /* 0x040fe40001744270 */
[----:B------:R-:W-:Y:S02]  /*3260*/  F2FP.BF16.F32.PACK_AB R34, RZ, R34 ;  /* 0x00000022ff22723e */ /* 0x000fe400000010ff */
[----:B------:R-:W-:Y:S02]  /*3270*/  F2FP.BF16.F32.PACK_AB R35, RZ, R35 ;  /* 0x00000023ff23723e */ /* 0x000fe400000010ff */
[----:B------:R-:W-:Y:S01]  /*3280*/  F2FP.BF16.F32.PACK_AB R36, RZ, R36 ;  /* 0x00000024ff24723e */ /* 0x000fe200000010ff */
[----:B------:R-:W-:Y:S01]  /*3290*/  @P5 STG.E.U16 desc[UR36][R4.64+0x20], R32 ;  /* 0x0000202004005986 */ /* 0x000fe2000c101524 */
[----:B------:R-:W-:-:S02]  /*32a0*/  ISETP.GT.AND P5, PT, R3, RZ, P0 ;  /* 0x000000ff0300720c */ /* 0x000fc400007a4270 */
[C---:B------:R-:W-:Y:S01]  /*32b0*/  ISETP.GT.AND P0, PT, R3.reuse, 0x8, P0 ;  /* 0x000000080300780c */ /* 0x040fe20000704270 */
[----:B------:R-:W-:Y:S01]  /*32c0*/  @P4 STG.E.U16 desc[UR36][R4.64+0x22], R33 ;  /* 0x0000222104004986 */ /* 0x000fe2000c101524 */
[C---:B------:R-:W-:Y:S02]  /*32d0*/  ISETP.GT.AND P4, PT, R3.reuse, RZ, P1 ;  /* 0x000000ff0300720c */ /* 0x040fe40000f84270 */
[----:B------:R-:W-:Y:S01]  /*32e0*/  ISETP.GT.AND P1, PT, R3, 0x8, P1 ;  /* 0x000000080300780c */ /* 0x000fe20000f24270 */
[----:B------:R-:W-:Y:S01]  /*32f0*/  @P3 STG.E.U16 desc[UR36][R6.64+0x20], R34 ;  /* 0x0000202206003986 */ /* 0x000fe2000c101524 */
[----:B------:R-:W-:Y:S02]  /*3300*/  F2FP.BF16.F32.PACK_AB R37, RZ, R37 ;  /* 0x00000025ff25723e */ /* 0x000fe400000010ff */
[----:B------:R-:W-:Y:S01]  /*3310*/  F2FP.BF16.F32.PACK_AB R38, RZ, R38 ;  /* 0x00000026ff26723e */ /* 0x000fe200000010ff */
[----:B------:R-:W-:Y:S01]  /*3320*/  @P2 STG.E.U16 desc[UR36][R6.64+0x22], R35 ;  /* 0x0000222306002986 */ /* 0x000fe2000c101524 */
[----:B------:R-:W-:-:S05]  /*3330*/  F2FP.BF16.F32.PACK_AB R39, RZ, R39 ;  /* 0x00000027ff27723e */ /* 0x000fca00000010ff */
[----:B------:R-:W-:Y:S04]  /*3340*/  @P4 STG.E.U16 desc[UR36][R4.64+0x30], R36 ;  /* 0x0000302404004986 */ /* 0x000fe8000c101524 */
[----:B------:R0:W-:Y:S02]  /*3350*/  @P5 STG.E.U16 desc[UR36][R4.64+0x32], R37 ;  /* 0x0000322504005986 */ /* 0x0001e4000c101524 */
[----:B0-----:R-:W-:Y:S02]  /*3360*/  @P1 IMAD.MOV.U32 R4, RZ, RZ, R6 ;  /* 0x000000ffff041224 */ /* 0x001fe400078e0006 */
[----:B------:R-:W-:-:S05]  /*3370*/  @P1 IMAD.MOV.U32 R5, RZ, RZ, R7 ;  /* 0x000000ffff051224 */ /* 0x000fca00078e0007 */
[----:B------:R0:W-:Y:S04]  /*3380*/  @P1 STG.E.U16 desc[UR36][R4.64+0x30], R38 ;  /* 0x0000302604001986 */ /* 0x0001e8000c101524 */
[----:B------:R0:W-:Y:S02]  /*3390*/  @P0 STG.E.U16 desc[UR36][R6.64+0x32], R39 ;  /* 0x0000322706000986 */ /* 0x0001e4000c101524 */
.L_x_58:
[----:B------:R-:W-:Y:S05]  /*33a0*/  BSYNC B0 ;  /* 0x0000000000007941 */ /* 0x000fea0003800000 */
.L_x_28:
[----:B------:R-:W-:Y:S01]  /*33b0*/  IADD3 R16, P0, R16, UR38, RZ ;  /* 0x0000002610107c10 */ /* 0x000fe2000ff1e0ff */
[----:B------:R-:W-:Y:S01]  /*33c0*/  ULDC.64 UR4, c[0x0][0x650] ;  /* 0x0001940000047ab9 */ /* 0x000fe20000000a00 */
[----:B------:R-:W-:Y:S01]  /*33d0*/  PRMT R3, RZ, 0x7610, R3 ;  /* 0x00007610ff037816 */ /* 0x000fe20000000003 */
[----:B------:R-:W-:Y:S01]  /*33e0*/  IMAD.MOV.U32 R44, RZ, RZ, -0x1 ;  /* 0xffffffffff2c7424 */ /* 0x000fe200078e00ff */
[----:B------:R-:W-:Y:S01]  /*33f0*/  IADD3.X R17, R17, UR41, RZ, P0, !PT ;  /* 0x0000002911117c10 */ /* 0x000fe200087fe4ff */
[----:B------:R-:W-:Y:S01]  /*3400*/  IMAD.MOV.U32 R43, RZ, RZ, -0x1 ;  /* 0xffffffffff2b7424 */ /* 0x000fe200078e00ff */
[----:B------:R-:W-:-:S04]  /*3410*/  ISETP.GE.U32.AND P0, PT, R16, UR4, PT ;  /* 0x0000000410007c0c */ /* 0x000fc8000bf06070 */
[----:B------:R-:W-:-:S13]  /*3420*/  ISETP.GE.U32.AND.EX P0, PT, R17, UR5, PT, P0 ;  /* 0x0000000511007c0c */ /* 0x000fda000bf06100 */
[----:B------:R-:W-:Y:S05]  /*3430*/  @P0 BRA `(.L_x_59) ;  /* 0x0000000400640947 */ /* 0x000fea0003800000 */
[----:B------:R-:W1:Y:S01]  /*3440*/  S2R R12, SR_CTAID.X ;  /* 0x00000000000c7919 */ /* 0x000e620000002500 */
[----:B0-----:R-:W0:Y:S01]  /*3450*/  LDC.64 R10, c[0x0][0x628] ;  /* 0x00018a00ff0a7b82 */ /* 0x001e220000000a00 */
[----:B------:R-:W-:Y:S01]  /*3460*/  ULDC UR4, c[0x0][0x150] ;  /* 0x0000540000047ab9 */ /* 0x000fe20000000800 */
[----:B-1234-:R-:W-:Y:S01]  /*3470*/  IMAD.MOV.U32 R8, RZ, RZ, R16 ;  /* 0x000000ffff087224 */ /* 0x01efe200078e0010 */
[----:B------:R-:W1:Y:S01]  /*3480*/  S2R R24, SR_CTAID.Y ;  /* 0x0000000000187919 */ /* 0x000e620000002600 */
[----:B------:R-:W-:-:S04]  /*3490*/  IMAD.MOV.U32 R9, RZ, RZ, R17 ;  /* 0x000000ffff097224 */ /* 0x000fc800078e0011 */
[----:B-----5:R-:W2:Y:S08]  /*34a0*/  LDC R21, c[0x0][0x144] ;  /* 0x00005100ff157b82 */ /* 0x020eb00000000800 */
[----:B------:R-:W3:Y:S08]  /*34b0*/  LDC R0, c[0x0][0x630] ;  /* 0x00018c00ff007b82 */ /* 0x000ef00000000800 */
[----:B------:R-:W4:Y:S01]  /*34c0*/  LDC.64 R14, c[0x0][0x620] ;  /* 0x00018800ff0e7b82 */ /* 0x000f220000000a00 */
[----:B0-----:R-:W-:-:S04]  /*34d0*/  ISETP.NE.U32.AND P0, PT, R10, RZ, PT ;  /* 0x000000ff0a00720c */ /* 0x001fc80003f05070 */
[----:B------:R-:W-:Y:S02]  /*34e0*/  ISETP.NE.AND.EX P0, PT, R11, RZ, PT, P0 ;  /* 0x000000ff0b00720c */ /* 0x000fe40003f05300 */
[----:B------:R-:W-:-:S05]  /*34f0*/  I2FP.F32.U32 R3, R12 ;  /* 0x0000000c00037245 */ /* 0x000fca0000201000 */
[----:B------:R-:W-:-:S04]  /*3500*/  FMUL R3, R3, UR4 ;  /* 0x0000000403037c20 */ /* 0x000fc80008400000 */
[----:B------:R0:W0:Y:S02]  /*3510*/  F2I.U32.TRUNC.NTZ R20, R3 ;  /* 0x0000000300147305 */ /* 0x000024000020f000 */
[----:B-123--:R-:W-:Y:S05]  /*3520*/  @!P0 BRA `(.L_x_60) ;  /* 0x0000000000288947 */ /* 0x00efea0003800000 */
[----:B0-----:R-:W0:Y:S02]  /*3530*/  LDC R3, c[0x0][0x634] ;  /* 0x00018d00ff037b82 */ /* 0x001e240000000800 */
        /* <DEDUP_REMOVED lines=9> */
.L_x_60:
[----:B------:R-:W1:Y:S01]  /*35d0*/  LDC.64 R28, c[0x0][0x640] ;  /* 0x00019000ff1c7b82 */ /* 0x000e620000000a00 */
[-CC-:B------:R-:W-:Y:S01]  /*35e0*/  SHF.R.U64 R43, R8, R0.reuse, R9.reuse ;  /* 0x00000000082b7219 */ /* 0x180fe20000001209 */
[----:B0-----:R-:W-:Y:S01]  /*35f0*/  IMAD.MOV R20, RZ, RZ, -R20 ;  /* 0x000000ffff147224 */ /* 0x001fe200078e0a14 */
[----:B------:R-:W-:Y:S01]  /*3600*/  SHF.R.U32.HI R0, RZ, R0, R9 ;  /* 0x00000000ff007219 */ /* 0x000fe20000011609 */
[----:B------:R-:W-:Y:S01]  /*3610*/  ULDC UR4, c[0x0][0x154] ;  /* 0x0000550000047ab9 */ /* 0x000fe20000000800 */
[----:B------:R-:W-:Y:S01]  /*3620*/  IADD3 R3, P0, RZ, -R43, RZ ;  /* 0x8000002bff037210 */ /* 0x000fe20007f1e0ff */
[----:B------:R-:W-:Y:S02]  /*3630*/  IMAD R21, R21, R20, R12 ;  /* 0x0000001415157224 */ /* 0x000fe400078e020c */
[----:B------:R-:W0:Y:S01]  /*3640*/  LDC R6, c[0x0][0x618] ;  /* 0x00018600ff067b82 */ /* 0x000e220000000800 */
[----:B------:R-:W-:Y:S02]  /*3650*/  IMAD.MOV.U32 R7, RZ, RZ, 0x1 ;  /* 0x00000001ff077424 */ /* 0x000fe400078e00ff */
[----:B------:R-:W-:-:S04]  /*3660*/  IMAD.X R5, RZ, RZ, ~R0, P0 ;  /* 0x000000ffff057224 */ /* 0x000fc800000e0e00 */
[-C--:B----4-:R-:W-:Y:S01]  /*3670*/  IMAD R0, R5, R14.reuse, RZ ;  /* 0x0000000e05007224 */ /* 0x090fe200078e02ff */
[----:B------:R-:W2:Y:S01]  /*3680*/  LDC R8, c[0x0][0x608] ;  /* 0x00018200ff087b82 */ /* 0x000ea20000000800 */
[----:B------:R-:W-:-:S04]  /*3690*/  IMAD.WIDE.U32 R4, R3, R14, R16 ;  /* 0x0000000e03047225 */ /* 0x000fc800078e0010 */
[----:B------:R-:W-:Y:S01]  /*36a0*/  IMAD R3, R3, R15, R0 ;  /* 0x0000000f03037224 */ /* 0x000fe200078e0200 */
[----:B------:R-:W-:Y:S02]  /*36b0*/  I2FP.F32.U32 R0, R24 ;  /* 0x0000001800007245 */ /* 0x000fe40000201000 */
[----:B------:R-:W3:Y:S01]  /*36c0*/  LDC R26, c[0x0][0x658] ;  /* 0x00019600ff1a7b82 */ /* 0x000ee20000000800 */
[----:B------:R-:W-:Y:S01]  /*36d0*/  IMAD.IADD R3, R5, 0x1, R3 ;  /* 0x0000000105037824 */ /* 0x000fe200078e0203 */
[----:B-1----:R-:W-:Y:S01]  /*36e0*/  ISETP.NE.U32.AND P0, PT, R28, RZ, PT ;  /* 0x000000ff1c00720c */ /* 0x002fe20003f05070 */
[----:B------:R-:W-:Y:S01]  /*36f0*/  FMUL R0, R0, UR4 ;  /* 0x0000000400007c20 */ /* 0x000fe20008400000 */
[----:B------:R-:W-:Y:S02]  /*3700*/  IMAD.MOV.U32 R5, RZ, RZ, -0x1 ;  /* 0xffffffffff057424 */ /* 0x000fe400078e00ff */
[----:B------:R-:W-:Y:S01]  /*3710*/  ISETP.NE.AND.EX P0, PT, R29, RZ, PT, P0 ;  /* 0x000000ff1d00720c */ /* 0x000fe20003f05300 */
[----:B------:R1:W4:Y:S01]  /*3720*/  F2I.U32.TRUNC.NTZ R13, R0 ;  /* 0x00000000000d7305 */ /* 0x000322000020f000 */
[----:B------:R-:W1:Y:S01]  /*3730*/  LDC R15, c[0x0][0x148] ;  /* 0x00005200ff0f7b82 */ /* 0x000e620000000800 */
[----:B0-----:R-:W-:-:S02]  /*3740*/  SHF.R.U64 R12, R4, R6, R3 ;  /* 0x00000006040c7219 */ /* 0x001fc40000001203 */
[----:B------:R-:W-:-:S05]  /*3750*/  SHF.R.U32.HI R3, RZ, R6, R3 ;  /* 0x00000006ff037219 */ /* 0x000fca0000011603 */
[----:B------:R-:W0:Y:S01]  /*3760*/  LDC R20, c[0x0][0x600] ;  /* 0x00018000ff147b82 */ /* 0x000e220000000800 */
[-CC-:B--2---:R-:W-:Y:S02]  /*3770*/  SHF.R.U64 R10, R12, R8.reuse, R3.reuse ;  /* 0x000000080c0a7219 */ /* 0x184fe40000001203 */
[----:B------:R-:W-:-:S05]  /*3780*/  SHF.R.U32.HI R3, RZ, R8, R3 ;  /* 0x00000008ff037219 */ /* 0x000fca0000011603 */
[----:B------:R-:W2:Y:S01]  /*3790*/  LDC R27, c[0x0][0x648] ;  /* 0x00019200ff1b7b82 */ /* 0x000ea20000000800 */
[-C--:B---3--:R-:W-:Y:S02]  /*37a0*/  SHF.L.U32 R4, R5, R26.reuse, RZ ;  /* 0x0000001a05047219 */ /* 0x088fe400000006ff */
[-CC-:B------:R-:W-:Y:S02]  /*37b0*/  SHF.R.U64 R14, R10, R26.reuse, R3.reuse ;  /* 0x0000001a0a0e7219 */ /* 0x180fe40000001203 */
[----:B------:R-:W-:Y:S02]  /*37c0*/  SHF.R.U32.HI R5, RZ, R26, R3 ;  /* 0x0000001aff057219 */ /* 0x000fe40000011603 */
[----:B------:R-:W-:Y:S01]  /*37d0*/  LOP3.LUT R25, RZ, R4, RZ, 0x33, !PT ;  /* 0x00000004ff197212 */ /* 0x000fe200078e33ff */
[----:B------:R-:W3:Y:S01]  /*37e0*/  LDC R30, c[0x0][0x638] ;  /* 0x00018e00ff1e7b82 */ /* 0x000ee20000000800 */
[----:B------:R-:W-:Y:S01]  /*37f0*/  SHF.L.U32 R26, R7, R26, RZ ;  /* 0x0000001a071a7219 */ /* 0x000fe200000006ff */
[----:B------:R-:W-:-:S06]  /*3800*/  IMAD.MOV.U32 R4, RZ, RZ, R14 ;  /* 0x000000ffff047224 */ /* 0x000fcc00078e000e */
[----:B------:R-:W0:Y:S01]  /*3810*/  LDC R31, c[0x0][0x610] ;  /* 0x00018400ff1f7b82 */ /* 0x000e220000000800 */
[----:B----4-:R-:W-:Y:S05]  /*3820*/  @!P0 BRA `(.L_x_61) ;  /* 0x0000000000288947 */ /* 0x010fea0003800000 */
[----:B------:R-:W4:Y:S02]  /*3830*/  LDC R3, c[0x0][0x64c] ;  /* 0x00019300ff037b82 */ /* 0x000f240000000800 */
[----:B----4-:R-:W-:-:S05]  /*3840*/  IADD3 R3, P0, R14, R3, RZ ;  /* 0x000000030e037210 */ /* 0x010fca0007f1e0ff */
        /* <DEDUP_REMOVED lines=8> */
.L_x_61:
[----:B------:R-:W-:Y:S01]  /*38d0*/  ISETP.NE.AND P0, PT, R2, 0x1, PT ;  /* 0x000000010200780c */ /* 0x000fe20003f05270 */
[----:B0-----:R-:W-:Y:S01]  /*38e0*/  VIADD R7, R20, 0xffffffff ;  /* 0xffffffff14077836 */ /* 0x001fe20000000000 */
[----:B-12---:R-:W-:Y:S01]  /*38f0*/  SHF.R.U64 R0, R4, R27, R5 ;  /* 0x0000001b04007219 */ /* 0x006fe20000001205 */
[----:B------:R-:W-:Y:S01]  /*3900*/  IMAD.MOV R13, RZ, RZ, -R13 ;  /* 0x000000ffff0d7224 */ /* 0x000fe200078e0a0d */
[----:B------:R-:W-:Y:S01]  /*3910*/  LOP3.LUT R5, R10, R25, RZ, 0xc0, !PT ;  /* 0x000000190a057212 */ /* 0x000fe200078ec0ff */
[----:B------:R-:W-:Y:S01]  /*3920*/  IMAD.MOV.U32 R4, RZ, RZ, 0x1 ;  /* 0x00000001ff047424 */ /* 0x000fe200078e00ff */
[----:B------:R-:W-:Y:S01]  /*3930*/  LOP3.LUT R12, R12, R7, RZ, 0xc0, !PT ;  /* 0x000000070c0c7212 */ /* 0x000fe200078ec0ff */
[----:B------:R-:W-:Y:S02]  /*3940*/  IMAD.MOV R3, RZ, RZ, -R0 ;  /* 0x000000ffff037224 */ /* 0x000fe400078e0a00 */
[----:B------:R-:W-:Y:S02]  /*3950*/  IMAD R0, R26, R0, R5 ;  /* 0x000000001a007224 */ /* 0x000fe400078e0205 */
[----:B---3--:R-:W-:-:S02]  /*3960*/  IMAD R3, R3, R30, R14 ;  /* 0x0000001e03037224 */ /* 0x008fc400078e020e */
[----:B------:R-:W-:Y:S02]  /*3970*/  @P0 IMAD R21, R15, R13, R24 ;  /* 0x0000000d0f150224 */ /* 0x000fe400078e0218 */
[----:B------:R-:W-:Y:S01]  /*3980*/  IMAD R5, R3, R20, R12 ;  /* 0x0000001403057224 */ /* 0x000fe200078e020c */
[----:B------:R-:W-:Y:S01]  /*3990*/  PRMT R3, R4, 0x7610, R3 ;  /* 0x0000761004037816 */ /* 0x000fe20000000003 */
[----:B------:R-:W-:-:S05]  /*39a0*/  IMAD R0, R0, R31, R21 ;  /* 0x0000001f00007224 */ /* 0x000fca00078e0215 */
[----:B------:R-:W-:Y:S02]  /*39b0*/  SEL R44, R5, R0, !P0 ;  /* 0x00000000052c7207 */ /* 0x000fe40004000000 */
[----:B------:R-:W-:-:S07]  /*39c0*/  SEL R0, R0, R5, !P0 ;  /* 0x0000000500007207 */ /* 0x000fce0004000000 */
.L_x_59:
[----:B------:R-:W-:Y:S01]  /*39d0*/  LOP3.LUT P0, RZ, R3, 0xff, RZ, 0xc0, !PT ;  /* 0x000000ff03ff7812 */ /* 0x000fe2000780c0ff */
[----:B------:R-:W-:-:S12]  /*39e0*/  IMAD.MOV.U32 R45, RZ, RZ, R0 ;  /* 0x000000ffff2d7224 */ /* 0x000fd800078e0000 */
[----:B------:R-:W-:Y:S05]  /*39f0*/  @P0 BRA `(.L_x_62) ;  /* 0xffffffd400b40947 */ /* 0x000fea000383ffff */
[----:B------:R-:W-:Y:S05]  /*3a00*/  EXIT ;  /* 0x000000000000794d */ /* 0x000fea0003800000 */
.L_x_3:
        /* <DEDUP_REMOVED lines=26> */
.L_x_64:
        /* <DEDUP_REMOVED lines=14> */
[----:B------:R-:W-:Y:S02]  /*3c90*/  IMAD R5, R7, R23, R10 ;  /* 0x0000001707057224 */ /* 0x000fe400078e020a */
[----:B------:R-:W-:Y:S02]  /*3ca0*/  IMAD.MOV.U32 R10, RZ, RZ, 0x1 ;  /* 0x00000001ff0a7424 */ /* 0x000fe400078e00ff */
[----:B------:R-:W-:Y:S01]  /*3cb0*/  IMAD.IADD R5, R9, 0x1, R5 ;  /* 0x0000000109057824 */ /* 0x000fe200078e0205 */
[----:B------:R-:W4:Y:S04]  /*3cc0*/  LDC R20, c[0x0][0x608] ;  /* 0x00018200ff147b82 */ /* 0x000f280000000800 */
[----:B0-----:R-:W-:-:S02]  /*3cd0*/  SHF.R.U64 R12, R8, R24, R5 ;  /* 0x00000018080c7219 */ /* 0x001fc40000001205 */
        /* <DEDUP_REMOVED lines=8> */
[----:B--2---:R-:W-:Y:S01]  /*3d60*/  IMAD R24, R13, R7, R4 ;  /* 0x000000070d187224 */ /* 0x004fe200078e0204 */
[----:B------:R2:W3:Y:S06]  /*3d70*/  F2I.U32.TRUNC.NTZ R21, R8 ;  /* 0x0000000800157305 */ /* 0x0004ec000020f000 */
[----:B------:R-:W1:Y:S01]  /*3d80*/  LDC R22, c[0x0][0x600] ;  /* 0x00018000ff167b82 */ /* 0x000e620000000800 */
[-CC-:B----4-:R-:W-:Y:S02]  /*3d90*/  SHF.R.U64 R15, R12, R20.reuse, R5.reuse ;  /* 0x000000140c0f7219 */ /* 0x190fe40000001205 */
[----:B------:R-:W-:Y:S01]  /*3da0*/  SHF.R.U32.HI R4, RZ, R20, R5 ;  /* 0x00000014ff047219 */ /* 0x000fe20000011605 */
[----:B------:R-:W-:-:S04]  /*3db0*/  IMAD.MOV.U32 R20, RZ, RZ, -0x1 ;  /* 0xffffffffff147424 */ /* 0x000fc800078e00ff */
[----:B------:R-:W4:Y:S01]  /*3dc0*/  LDC R28, c[0x0][0x648] ;  /* 0x00019200ff1c7b82 */ /* 0x000f220000000800 */
[-C--:B0-----:R-:W-:Y:S02]  /*3dd0*/  SHF.L.U32 R7, R20, R25.reuse, RZ ;  /* 0x0000001914077219 */ /* 0x081fe400000006ff */
[-CC-:B------:R-:W-:Y:S02]  /*3de0*/  SHF.R.U64 R20, R15, R25.reuse, R4.reuse ;  /* 0x000000190f147219 */ /* 0x180fe40000001204 */
[-C--:B------:R-:W-:Y:S02]  /*3df0*/  SHF.R.U32.HI R5, RZ, R25.reuse, R4 ;  /* 0x00000019ff057219 */ /* 0x080fe40000011604 */
[----:B------:R-:W-:Y:S01]  /*3e00*/  SHF.L.U32 R25, R10, R25, RZ ;  /* 0x000000190a197219 */ /* 0x000fe200000006ff */
[----:B------:R-:W0:Y:S01]  /*3e10*/  LDC R29, c[0x0][0x638] ;  /* 0x00018e00ff1d7b82 */ /* 0x000e220000000800 */
[----:B------:R-:W-:Y:S01]  /*3e20*/  LOP3.LUT R30, RZ, R7, RZ, 0x33, !PT ;  /* 0x00000007ff1e7212 */ /* 0x000fe200078e33ff */
[----:B------:R-:W-:-:S06]  /*3e30*/  IMAD.MOV.U32 R4, RZ, RZ, R20 ;  /* 0x000000ffff047224 */ /* 0x000fcc00078e0014 */
[----:B------:R-:W0:Y:S01]  /*3e40*/  LDC R31, c[0x0][0x610] ;  /* 0x00018400ff1f7b82 */ /* 0x000e220000000800 */
[----:B--23--:R-:W-:Y:S05]  /*3e50*/  @!P0 BRA `(.L_x_65) ;  /* 0x0000000000288947 */ /* 0x00cfea0003800000 */
[----:B------:R-:W2:Y:S02]  /*3e60*/  LDC R7, c[0x0][0x64c] ;  /* 0x00019300ff077b82 */ /* 0x000ea40000000800 */
[----:B--2---:R-:W-:-:S05]  /*3e70*/  IADD3 R7, P0, R20, R7, RZ ;  /* 0x0000000714077210 */ /* 0x004fca0007f1e0ff */
        /* <DEDUP_REMOVED lines=8> */
.L_x_65:
[----:B------:R-:W-:Y:S01]  /*3f00*/  ISETP.NE.AND P0, PT, R2, 0x1, PT ;  /* 0x000000010200780c */ /* 0x000fe20003f05270 */
[----:B-1----:R-:W-:Y:S01]  /*3f10*/  VIADD R11, R22, 0xffffffff ;  /* 0xffffffff160b7836 */ /* 0x002fe20000000000 */
[----:B----4-:R-:W-:Y:S01]  /*3f20*/  SHF.R.U64 R5, R4, R28, R5 ;  /* 0x0000001c04057219 */ /* 0x010fe20000001205 */
[----:B------:R-:W-:Y:S01]  /*3f30*/  IMAD.MOV R21, RZ, RZ, -R21 ;  /* 0x000000ffff157224 */ /* 0x000fe200078e0a15 */
[----:B------:R-:W-:Y:S01]  /*3f40*/  LOP3.LUT R4, R15, R30, RZ, 0xc0, !PT ;  /* 0x0000001e0f047212 */ /* 0x000fe200078ec0ff */
[----:B------:R-:W-:Y:S02]  /*3f50*/  IMAD.MOV.U32 R8, RZ, RZ, R14 ;  /* 0x000000ffff087224 */ /* 0x000fe400078e000e */
[----:B------:R-:W-:Y:S02]  /*3f60*/  IMAD.MOV R7, RZ, RZ, -R5 ;  /* 0x000000ffff077224 */ /* 0x000fe400078e0a05 */
[----:B------:R-:W-:Y:S01]  /*3f70*/  IMAD R9, R25, R5, R4 ;  /* 0x0000000519097224 */ /* 0x000fe200078e0204 */
[----:B------:R-:W-:Y:S01]  /*3f80*/  LOP3.LUT R5, R12, R11, RZ, 0xc0, !PT ;  /* 0x0000000b0c057212 */ /* 0x000fe200078ec0ff */
[----:B0-----:R-:W-:-:S02]  /*3f90*/  IMAD R4, R7, R29, R20 ;  /* 0x0000001d07047224 */ /* 0x001fc400078e0214 */
[----:B------:R-:W-:Y:S02]  /*3fa0*/  @P0 IMAD R24, R23, R21, R6 ;  /* 0x0000001517180224 */ /* 0x000fe400078e0206 */
[----:B------:R-:W-:Y:S02]  /*3fb0*/  IMAD R4, R4, R22, R5 ;  /* 0x0000001604047224 */ /* 0x000fe400078e0205 */
[----:B------:R-:W-:Y:S02]  /*3fc0*/  IMAD R9, R9, R31, R24 ;  /* 0x0000001f09097224 */ /* 0x000fe400078e0218 */
[----:B------:R-:W-:-:S03]  /*3fd0*/  IMAD.MOV.U32 R7, RZ, RZ, 0x1 ;  /* 0x00000001ff077424 */ /* 0x000fc600078e00ff */
[----:B------:R-:W-:Y:S02]  /*3fe0*/  SEL R20, R4, R9, !P0 ;  /* 0x0000000904147207 */ /* 0x000fe40004000000 */
[----:B------:R-:W-:-:S07]  /*3ff0*/  SEL R9, R9, R4, !P0 ;  /* 0x0000000409097207 */ /* 0x000fce0004000000 */
.L_x_63:
[----:B------:R-:W-:-:S08]  /*4000*/  NOP ;  /* 0x0000000000007918 */ /* 0x000fd00000000000 */
[----:B------:R-:W0:-:S00]  /*4010*/  USETMAXREG.DEALLOC.CTAPOOL 0x28 ;  /* 0x00000028000079c8 */ /* 0x000e0000080e0500 */
[----:B0-----:R-:W-:-:S13]  /*4020*/  ISETP.NE.AND P0, PT, R0, RZ, PT ;  /* 0x000000ff0000720c */ /* 0x001fda0003f05270 */
[----:B------:R-:W-:Y:S05]  /*4030*/  @P0 EXIT ;  /* 0x000000000000094d */ /* 0x000fea0003800000 */
[----:B------:R-:W-:Y:S01]  /*4040*/  LOP3.LUT P0, RZ, R7, 0xff, RZ, 0xc0, !PT ;  /* 0x000000ff07ff7812 */ /* 0x000fe2000780c0ff */
[----:B------:R-:W-:Y:S02]  /*4050*/  IMAD.MOV.U32 R0, RZ, RZ, 0x1 ;  /* 0x00000001ff007424 */ /* 0x000fe400078e00ff */
[----:B------:R-:W-:-:S10]  /*4060*/  IMAD.MOV.U32 R12, RZ, RZ, RZ ;  /* 0x000000ffff0c7224 */ /* 0x000fd400078e00ff */
[----:B------:R-:W-:Y:S05]  /*4070*/  @!P0 BRA `(.L_x_66) ;  /* 0x0000000c00448947 */ /* 0x000fea0003800000 */
[----:B------:R-:W0:Y:S01]  /*4080*/  LDC R0, c[0x0][0x28c] ;  /* 0x0000a300ff007b82 */ /* 0x000e220000000800 */
[----:B------:R-:W-:Y:S01]  /*4090*/  LOP3.LUT P0, RZ, R18, 0x1f, RZ, 0xc0, !PT ;  /* 0x0000001f12ff7812 */ /* 0x000fe2000780c0ff */
[----:B------:R-:W-:Y:S01]  /*40a0*/  ULDC UR5, c[0x0][0x658] ;  /* 0x0001960000057ab9 */ /* 0x000fe20000000800 */
[C---:B------:R-:W-:Y:S01]  /*40b0*/  ISETP.NE.AND P2, PT, R3.reuse, RZ, PT ;  /* 0x000000ff0300720c */ /* 0x040fe20003f45270 */
[----:B------:R-:W-:Y:S01]  /*40c0*/  UMOV UR6, 0xffffffff ;  /* 0xffffffff00067882 */ /* 0x000fe20000000000 */
[----:B------:R-:W-:Y:S01]  /*40d0*/  ISETP.NE.OR P0, PT, R3, RZ, !P0 ;  /* 0x000000ff0300720c */ /* 0x000fe20004705670 */
[----:B------:R-:W-:Y:S01]  /*40e0*/  BSSY B0, `(.L_x_66) ;  /* 0x00000ca000007945 */ /* 0x000fe20003800000 */
[----:B------:R-:W-:Y:S01]  /*40f0*/  USHF.L.U32 UR6, UR6, UR5, URZ ;  /* 0x0000000506067299 */ /* 0x000fe2000800063f */
[----:B------:R-:W-:Y:S01]  /*4100*/  IMAD.MOV.U32 R13, RZ, RZ, 0x1 ;  /* 0x00000001ff0d7424 */ /* 0x000fe200078e00ff */
[----:B------:R-:W-:Y:S01]  /*4110*/  LOP3.LUT R11, R19, 0x2, RZ, 0xfc, !PT ;  /* 0x00000002130b7812 */ /* 0x000fe200078efcff */
[----:B------:R-:W-:Y:S01]  /*4120*/  IMAD.MOV.U32 R12, RZ, RZ, RZ ;  /* 0x000000ffff0c7224 */ /* 0x000fe200078e00ff */
[----:B------:R-:W-:Y:S01]  /*4130*/  ULDC UR4, c[0x0][0x600] ;  /* 0x0001800000047ab9 */ /* 0x000fe20000000800 */
[----:B------:R-:W-:Y:S01]  /*4140*/  UMOV UR7, 0x1 ;  /* 0x0000000100077882 */ /* 0x000fe20000000000 */
[----:B------:R-:W-:-:S02]  /*4150*/  UIADD3 UR4, UR4, -0x1, URZ ;  /* 0xffffffff04047890 */ /* 0x000fc4000fffe03f */
[----:B------:R-:W-:Y:S02]  /*4160*/  USHF.L.U32 UR5, UR7, UR5, URZ ;  /* 0x0000000507057299 */ /* 0x000fe4000800063f */
[----:B------:R-:W-:Y:S01]  /*4170*/  ULOP3.LUT UR13, URZ, UR6, URZ, 0x33, !UPT ;  /* 0x000000063f0d7292 */ /* 0x000fe2000f8e333f */
[----:B------:R-:W-:Y:S01]  /*4180*/  ULDC.64 UR22, c[0x0][0x198] ;  /* 0x0000660000167ab9 */ /* 0x000fe20000000a00 */
[----:B0-----:R-:W-:-:S05]  /*4190*/  VIADD R0, R0, 0x7f ;  /* 0x0000007f00007836 */ /* 0x001fca0000000000 */
[----:B------:R-:W-:-:S04]  /*41a0*/  SHF.R.S32.HI R5, RZ, 0x1f, R0 ;  /* 0x0000001fff057819 */ /* 0x000fc80000011400 */
[----:B------:R-:W-:Y:S01]  /*41b0*/  LEA.HI R3, R5, R0, RZ, 0x7 ;  /* 0x0000000005037211 */ /* 0x000fe200078f38ff */
[----:B------:R-:W-:-:S03]  /*41c0*/  IMAD.MOV.U32 R0, RZ, RZ, 0x1 ;  /* 0x00000001ff007424 */ /* 0x000fc600078e00ff */
[----:B------:R-:W-:-:S05]  /*41d0*/  SHF.R.S32.HI R3, RZ, 0x7, R3 ;  /* 0x00000007ff037819 */ /* 0x000fca0000011403 */
[----:B------:R-:W-:-:S07]  /*41e0*/  VIADD R10, R3, 0x1 ;  /* 0x00000001030a7836 */ /* 0x000fce0000000000 */
.L_x_78:
[----:B------:R-:W-:-:S03]  /*41f0*/  UMOV UR6, 0xffffffff ;  /* 0xffffffff00067882 */ /* 0x000fc60000000000 */
[----:B------:R-:W-:Y:S05]  /*4200*/  BRA.DIV UR6, `(.L_x_67) ;  /* 0x0000000e06f07947 */ /* 0x000fea000b800000 */
[----:B------:R-:W-:-:S13]  /*4210*/  ELECT P6, URZ, PT ;  /* 0x00000000003f782f */ /* 0x000fda00038c0000 */
.L_x_90:
[----:B------:R-:W0:Y:S01]  /*4220*/  LDC R4, c[0x0][0x28c] ;  /* 0x0000a300ff047b82 */ /* 0x000e220000000800 */
[----:B------:R-:W-:Y:S01]  /*4230*/  BSSY B1, `(.L_x_68) ;  /* 0x0000043000017945 */ /* 0x000fe20003800000 */
[----:B0-----:R-:W-:-:S13]  /*4240*/  ISETP.LT.OR P6, PT, R4, 0x1, !P6 ;  /* 0x000000010400780c */ /* 0x001fda00077c1670 */
[----:B------:R-:W-:Y:S05]  /*4250*/  @P6 BRA `(.L_x_69) ;  /* 0x0000000400006947 */ /* 0x000fea0003800000 */
[----:B------:R-:W-:Y:S02]  /*4260*/  IMAD.SHL.U32 R15, R9, 0x80, RZ ;  /* 0x00000080090f7824 */ /* 0x000fe400078e00ff */
[----:B------:R-:W-:Y:S02]  /*4270*/  IMAD.SHL.U32 R20, R20, 0x20, RZ ;  /* 0x0000002014147824 */ /* 0x000fe400078e00ff */
[----:B------:R-:W-:Y:S02]  /*4280*/  IMAD.MOV.U32 R18, RZ, RZ, RZ ;  /* 0x000000ffff127224 */ /* 0x000fe400078e00ff */
[----:B------:R-:W-:Y:S02]  /*4290*/  IMAD.MOV.U32 R4, RZ, RZ, R10 ;  /* 0x000000ffff047224 */ /* 0x000fe400078e000a */
[----:B------:R-:W-:Y:S02]  /*42a0*/  IMAD.MOV.U32 R5, RZ, RZ, R0 ;  /* 0x000000ffff057224 */ /* 0x000fe400078e0000 */
[----:B------:R-:W-:-:S07]  /*42b0*/  IMAD.MOV.U32 R6, RZ, RZ, R12 ;  /* 0x000000ffff067224 */ /* 0x000fce00078e000c */
.L_x_73:
[----:B------:R-:W0:Y:S01]  /*42c0*/  S2R R14, SR_CgaCtaId ;  /* 0x00000000000e7919 */ /* 0x000e220000008800 */
[----:B------:R-:W-:Y:S01]  /*42d0*/  MOV R7, 0x400 ;  /* 0x0000040000077802 */ /* 0x000fe20000000f00 */
[----:B------:R-:W1:Y:S03]  /*42e0*/  @!P2 LDC R9, c[0x0][0x500] ;  /* 0x00014000ff09ab82 */ /* 0x000e660000000800 */
[----:B0-----:R-:W-:Y:S02]  /*42f0*/  LEA R21, R14, R7, 0x18 ;  /* 0x000000070e157211 */ /* 0x001fe400078ec0ff */
[----:B------:R-:W-:-:S03]  /*4300*/  SHF.L.U32 R7, R5, 0x1f, RZ ;  /* 0x0000001f05077819 */ /* 0x000fc600000006ff */
[----:B------:R-:W-:-:S04]  /*4310*/  IMAD R14, R6, 0x8, R21 ;  /* 0x00000008060e7824 */ /* 0x000fc800078e0215 */
[----:B------:R-:W0:Y:S02]  /*4320*/  SYNCS.PHASECHK.TRANS64.TRYWAIT P1, [R14+URZ+0x28], R7 ;  /* 0x000028070e0075a7 */ /* 0x000e24000802017f */
[----:B01----:R-:W-:Y:S05]  /*4330*/  @!P1 BRA `(.L_x_70) ;  /* 0x0000000c00c49947 */ /* 0x003fea0003800000 */
.L_x_91:
[----:B0-----:R-:W-:Y:S01]  /*4340*/  PRMT R7, R11, 0x9910, RZ ;  /* 0x000099100b077816 */ /* 0x001fe200000000ff */
[----:B------:R0:W-:Y:S03]  /*4350*/  @!P2 SYNCS.ARRIVE.TRANS64 RZ, [R14+URZ], R9 ;  /* 0x000000090effa9a7 */ /* 0x0001e6000800003f */
[----:B------:R-:W-:-:S13]  /*4360*/  ISETP.NE.AND P1, PT, R7, 0x2, PT ;  /* 0x000000020700780c */ /* 0x000fda0003f25270 */
[----:B0-----:R-:W-:Y:S05]  /*4370*/  @P1 BRA `(.L_x_71) ;  /* 0x0000000000041947 */ /* 0x001fea0003800000 */
[----:B------:R-:W-:Y:S01]  /*4380*/  BPT.TRAP 0x1 ;  /* 0x000000040000795c */ /* 0x000fe20000300000 */
.L_x_71:
[----:B------:R-:W-:Y:S05]  /*4390*/  @P0 BRA `(.L_x_72) ;  /* 0x0000000000040947 */ /* 0x000fea0003800000 */
[----:B------:R-:W-:Y:S01]  /*43a0*/  BPT.TRAP 0x1 ;  /* 0x000000040000795c */ /* 0x000fe20000300000 */
.L_x_72:
[--C-:B------:R-:W-:Y:S01]  /*43b0*/  IMAD R7, R6, 0x8000, R21.reuse ;  /* 0x0000800006077824 */ /* 0x100fe200078e0215 */
[----:B------:R-:W-:Y:S01]  /*43c0*/  R2UR UR34, R18 ;  /* 0x00000000122272ca */ /* 0x000fe200000e0000 */
[----:B------:R-:W-:Y:S01]  /*43d0*/  IMAD R21, R6, 0x2000, R21 ;  /* 0x0000200006157824 */ /* 0x000fe200078e0215 */
[----:B------:R-:W-:Y:S01]  /*43e0*/  R2UR UR33, R14 ;  /* 0x000000000e2172ca */ /* 0x000fe200000e0000 */
[----:B------:R-:W-:Y:S01]  /*43f0*/  VIADD R4, R4, 0xffffffff ;  /* 0xffffffff04047836 */ /* 0x000fe20000000000 */
[----:B------:R-:W-:Y:S01]  /*4400*/  R2UR UR24, R7 ;  /* 0x00000000071872ca */ /* 0x000fe200000e0000 */
[----:B------:R-:W-:Y:S01]  /*4410*/  UIADD3 UR6, UP0, UR22, 0xf0, URZ ;  /* 0x000000f016067890 */ /* 0x000fe2000ff1e03f */
[----:B------:R-:W-:Y:S01]  /*4420*/  R2UR UR8, R21 ;  /* 0x00000000150872ca */ /* 0x000fe200000e0000 */
[----:B------:R-:W-:Y:S01]  /*4430*/  UIADD3 UR30, UP1, UR22, 0x1f0, URZ ;  /* 0x000001f0161e7890 */ /* 0x000fe2000ff3e03f */
[----:B------:R-:W-:Y:S01]  /*4440*/  R2UR UR36, R8 ;  /* 0x00000000082472ca */ /* 0x000fe200000e0000 */
[----:B------:R-:W-:Y:S01]  /*4450*/  UIADD3.X UR7, URZ, UR23, URZ, UP0, !UPT ;  /* 0x000000173f077290 */ /* 0x000fe200087fe43f */
[----:B------:R-:W-:Y:S01]  /*4460*/  R2UR UR35, R15 ;  /* 0x000000000f2372ca */ /* 0x000fe200000e0000 */
[----:B------:R-:W-:Y:S01]  /*4470*/  UIADD3.X UR31, URZ, UR23, URZ, UP1, !UPT ;  /* 0x000000173f1f7290 */ /* 0x000fe20008ffe43f */
[----:B------:R-:W-:Y:S01]  /*4480*/  R2UR UR19, R20 ;  /* 0x00000000141372ca */ /* 0x000fe200000e0000 */
[----:B------:R-:W-:Y:S01]  /*4490*/  UIADD3 UR26, UR34, 0x40, URZ ;  /* 0x00000040221a7890 */ /* 0x000fe2000fffe03f */
[----:B------:R-:W-:Y:S01]  /*44a0*/  ISETP.GT.AND P3, PT, R4, 0x1, PT ;  /* 0x000000010400780c */ /* 0x000fe20003f64270 */
[----:B------:R-:W-:Y:S01]  /*44b0*/  VIADD R6, R6, 0x1 ;  /* 0x0000000106067836 */ /* 0x000fe20000000000 */
[----:B------:R-:W-:Y:S01]  /*44c0*/  UMOV UR14, 0x0 ;  /* 0x00000000000e7882 */ /* 0x000fe20000000000 */
[----:B------:R-:W-:Y:S01]  /*44d0*/  UIADD3 UR32, UR24, 0x100, URZ ;  /* 0x0000010018207890 */ /* 0x000fe2000fffe03f */
[----:B------:R-:W-:Y:S01]  /*44e0*/  VIADD R18, R18, 0x80 ;  /* 0x0000008012127836 */ /* 0x000fe20000000000 */
[----:B------:R-:W-:Y:S01]  /*44f0*/  UIADD3 UR24, UR24, 0x4100, URZ ;  /* 0x0000410018187890 */ /* 0x000fe2000fffe03f */
[----:B------:R-:W-:Y:S01]  /*4500*/  ISETP.NE.AND P1, PT, R6, 0x5, PT ;  /* 0x000000050600780c */ /* 0x000fe20003f25270 */
[----:B------:R-:W-:-:S02]  /*4510*/  UIADD3 UR16, UR8, 0x28100, URZ ;  /* 0x0002810008107890 */ /* 0x000fc4000fffe03f */
[----:B------:R-:W-:Y:S01]  /*4520*/  UIADD3 UR8, UR8, 0x29100, URZ ;  /* 0x0002910008087890 */ /* 0x000fe2000fffe03f */
[----:B------:R-:W-:Y:S01]  /*4530*/  SEL R14, RZ, 0x1, P1 ;  /* 0x00000001ff0e7807 */ /* 0x000fe20000800000 */
[----:B------:R-:W-:Y:S01]  /*4540*/  UMOV UR15, 0x10000000 ;  /* 0x10000000000f7882 */ /* 0x000fe20000000000 */
[----:B------:R-:W-:Y:S01]  /*4550*/  UMOV UR25, UR33 ;  /* 0x0000002100197c82 */ /* 0x000fe20008000000 */
[----:B------:R-:W-:Y:S01]  /*4560*/  UMOV UR28, UR36 ;  /* 0x00000024001c7c82 */ /* 0x000fe20008000000 */
[----:B------:R-:W-:Y:S01]  /*4570*/  UMOV UR27, UR35 ;  /* 0x00000023001b7c82 */ /* 0x000fe20008000000 */
[----:B------:R-:W-:Y:S01]  /*4580*/  UMOV UR17, UR33 ;  /* 0x0000002100117c82 */ /* 0x000fe20008000000 */
[----:B------:R-:W-:Y:S01]  /*4590*/  UMOV UR18, UR34 ;  /* 0x0000002200127c82 */ /* 0x000fe20008000000 */
[----:B------:R-:W-:Y:S01]  /*45a0*/  UMOV UR20, UR36 ;  /* 0x0000002400147c82 */ /* 0x000fe20008000000 */
[----:B------:R0:W-:Y:S01]  /*45b0*/  UTMALDG.3D [UR32], [UR6], desc[UR14] ;  /* 0x00000e20060075b4 */ /* 0x0001e20008011000 */
[----:B------:R-:W-:Y:S01]  /*45c0*/  UMOV UR9, UR33 ;  /* 0x0000002100097c82 */ /* 0x000fe20008000000 */
[----:B------:R-:W-:Y:S01]  /*45d0*/  UMOV UR11, UR19 ;  /* 0x00000013000b7c82 */ /* 0x000fe20008000000 */
[----:B------:R-:W-:Y:S01]  /*45e0*/  UMOV UR12, UR36 ;  /* 0x00000024000c7c82 */ /* 0x000fe20008000000 */
[----:B------:R-:W-:Y:S01]  /*45f0*/  UMOV UR10, UR26 ;  /* 0x0000001a000a7c82 */ /* 0x000fe20008000000 */
[----:B------:R-:W-:-:S02]  /*4600*/  LOP3.LUT R5, R5, R14, RZ, 0x3c, !PT ;  /* 0x0000000e05057212 */ /* 0x000fc400078e3cff */
[----:B------:R-:W-:Y:S01]  /*4610*/  SEL R6, R6, RZ, P1 ;  /* 0x000000ff06067207 */ /* 0x000fe20000800000 */
[----:B------:R0:W-:Y:S01]  /*4620*/  UTMALDG.3D [UR24], [UR6], desc[UR14] ;  /* 0x00000e18060075b4 */ /* 0x0001e20008011000 */
[----:B------:R0:W-:Y:S01]  /*4630*/  UTMALDG.3D [UR16], [UR30], desc[UR14] ;  /* 0x00000e101e0075b4 */ /* 0x0001e20008011000 */
[----:B------:R0:W-:Y:S02]  /*4640*/  UTMALDG.3D [UR8], [UR30], desc[UR14] ;  /* 0x00000e081e0075b4 */ /* 0x0001e40008011000 */
[----:B0-----:R-:W-:Y:S05]  /*4650*/  @P3 BRA `(.L_x_73) ;  /* 0xfffffffc00183947 */ /* 0x001fea000383ffff */
.L_x_69:
[----:B------:R-:W-:Y:S05]  /*4660*/  BSYNC B1 ;  /* 0x0000000000017941 */ /* 0x000fea0003800000 */
.L_x_68:
[----:B------:R-:W-:Y:S01]  /*4670*/  LOP3.LUT P3, RZ, R13, 0xff, RZ, 0xc0, !PT ;  /* 0x000000ff0dff7812 */ /* 0x000fe2000786c0ff */
[----:B------:R-:W-:Y:S01]  /*4680*/  IMAD.IADD R12, R3, 0x1, R12 ;  /* 0x00000001030c7824 */ /* 0x000fe200078e020c */
[----:B------:R-:W-:Y:S01]  /*4690*/  IADD3 R16, P4, R16, UR38, RZ ;  /* 0x0000002610107c10 */ /* 0x000fe2000ff9e0ff */
[----:B------:R-:W-:Y:S01]  /*46a0*/  ULDC.64 UR6, c[0x0][0x650] ;  /* 0x0001940000067ab9 */ /* 0x000fe20000000a00 */
[----:B------:R-:W-:Y:S01]  /*46b0*/  BSSY B1, `(.L_x_74) ;  /* 0x000006a000017945 */ /* 0x000fe20003800000 */
[----:B------:R-:W-:Y:S01]  /*46c0*/  IMAD.MOV.U32 R9, RZ, RZ, -0x1 ;  /* 0xffffffffff097424 */ /* 0x000fe200078e00ff */
[----:B------:R-:W-:Y:S01]  /*46d0*/  ISETP.GT.U32.AND P1, PT, R12, 0x4, PT ;  /* 0x000000040c00780c */ /* 0x000fe20003f24070 */
[----:B------:R-:W-:Y:S01]  /*46e0*/  IMAD.MOV.U32 R20, RZ, RZ, -0x1 ;  /* 0xffffffffff147424 */ /* 0x000fe200078e00ff */
[----:B------:R-:W-:Y:S01]  /*46f0*/  IADD3.X R17, R17, UR41, RZ, P4, !PT ;  /* 0x0000002911117c10 */ /* 0x000fe2000a7fe4ff */
[----:B------:R-:W-:Y:S01]  /*4700*/  IMAD.MOV.U32 R8, RZ, RZ, -0x1 ;  /* 0xffffffffff087424 */ /* 0x000fe200078e00ff */
[----:B------:R-:W-:-:S02]  /*4710*/  ISETP.LT.U32.AND P1, PT, R3, 0x5, P1 ;  /* 0x000000050300780c */ /* 0x000fc40000f21070 */
[----:B------:R-:W-:Y:S01]  /*4720*/  PRMT R13, RZ, 0x7610, R13 ;  /* 0x00007610ff0d7816 */ /* 0x000fe2000000000d */
[----:B------:R-:W0:Y:S01]  /*4730*/  @P3 S2R R5, SR_CgaCtaId ;  /* 0x0000000000053919 */ /* 0x000e220000008800 */
[----:B------:R-:W-:-:S04]  /*4740*/  @P3 MOV R4, 0x400 ;  /* 0x0000040000043802 */ /* 0x000fc80000000f00 */
[----:B0-----:R-:W-:Y:S01]  /*4750*/  @P3 LEA R6, R5, R4, 0x18 ;  /* 0x0000000405063211 */ /* 0x001fe200078ec0ff */
[----:B------:R-:W-:-:S03]  /*4760*/  IMAD.WIDE.U32 R4, R12, -0x33333333, RZ ;  /* 0xcccccccd0c047825 */ /* 0x000fc600078e00ff */
[----:B------:R0:W-:Y:S01]  /*4770*/  @P3 SYNCS.ARRIVE.TRANS64.A1T0 RZ, [R6+URZ+0x68], RZ ;  /* 0x000068ff06ff39a7 */ /* 0x0001e2000810003f */
[----:B------:R-:W-:Y:S02]  /*4780*/  ISETP.GE.U32.AND P3, PT, R3, 0x5, PT ;  /* 0x000000050300780c */ /* 0x000fe40003f66070 */
[----:B------:R-:W-:Y:S02]  /*4790*/  SHF.R.U32.HI R7, RZ, 0x2, R5 ;  /* 0x00000002ff077819 */ /* 0x000fe40000011605 */
[----:B------:R-:W-:Y:S02]  /*47a0*/  SEL R5, RZ, 0x1, !P1 ;  /* 0x00000001ff057807 */ /* 0x000fe40004800000 */
[----:B------:R-:W-:Y:S01]  /*47b0*/  ISETP.GE.U32.AND P1, PT, R16, UR6, PT ;  /* 0x0000000610007c0c */ /* 0x000fe2000bf26070 */
[----:B------:R-:W-:Y:S01]  /*47c0*/  IMAD R12, R7, -0x5, R12 ;  /* 0xfffffffb070c7824 */ /* 0x000fe200078e020c */
[----:B------:R-:W-:Y:S02]  /*47d0*/  LOP3.LUT R0, R0, R5, RZ, 0x3c, !PT ;  /* 0x0000000500007212 */ /* 0x000fe400078e3cff */
[----:B------:R-:W-:-:S02]  /*47e0*/  ISETP.GE.U32.AND.EX P1, PT, R17, UR7, PT, P1 ;  /* 0x0000000711007c0c */ /* 0x000fc4000bf26110 */
[----:B------:R-:W-:Y:S02]  /*47f0*/  PRMT R4, RZ, 0x7610, R4 ;  /* 0x00007610ff047816 */ /* 0x000fe40000000004 */
[----:B------:R-:W-:-:S09]  /*4800*/  @P3 LOP3.LUT R0, R0, 0x1, R7, 0x78, !PT ;  /* 0x0000000100003812 */ /* 0x000fd200078e7807 */
[----:B0-----:R-:W-:Y:S05]  /*4810*/  @P1 BRA `(.L_x_75) ;  /* 0x00000004004c1947 */ /* 0x001fea0003800000 */
[----:B------:R-:W-:Y:S01]  /*4820*/  ULDC.64 UR6, c[0x0][0x628] ;  /* 0x00018a0000067ab9 */ /* 0x000fe20000000a00 */
[----:B------:R-:W0:Y:S01]  /*4830*/  S2R R15, SR_CTAID.X ;  /* 0x00000000000f7919 */ /* 0x000e220000002500 */
[----:B------:R-:W-:Y:S01]  /*4840*/  ISETP.NE.U32.AND P1, PT, RZ, UR6, PT ;  /* 0x00000006ff007c0c */ /* 0x000fe2000bf25070 */
[----:B------:R-:W-:Y:S01]  /*4850*/  ULDC UR9, c[0x0][0x630] ;  /* 0x00018c0000097ab9 */ /* 0x000fe20000000800 */
[----:B------:R-:W-:Y:S01]  /*4860*/  IMAD.MOV.U32 R4, RZ, RZ, R16 ;  /* 0x000000ffff047224 */ /* 0x000fe200078e0010 */
[----:B------:R-:W1:Y:S01]  /*4870*/  S2R R14, SR_CTAID.Y ;  /* 0x00000000000e7919 */ /* 0x000e620000002600 */
[----:B------:R-:W-:Y:S01]  /*4880*/  ISETP.NE.AND.EX P1, PT, RZ, UR7, PT, P1 ;  /* 0x00000007ff007c0c */ /* 0x000fe2000bf25310 */
[----:B------:R-:W-:-:S12]  /*4890*/  IMAD.MOV.U32 R5, RZ, RZ, R17 ;  /* 0x000000ffff057224 */ /* 0x000fd800078e0011 */
[----:B------:R-:W-:Y:S05]  /*48a0*/  @!P1 BRA `(.L_x_76) ;  /* 0x0000000000289947 */ /* 0x000fea0003800000 */
[----:B------:R-:W-:Y:S02]  /*48b0*/  ULDC UR8, c[0x0][0x634] ;  /* 0x00018d0000087ab9 */ /* 0x000fe40000000800 */
[----:B------:R-:W-:-:S05]  /*48c0*/  IADD3 R9, P1, R16, UR8, RZ ;  /* 0x0000000810097c10 */ /* 0x000fca000ff3e0ff */
[----:B------:R-:W-:-:S04]  /*48d0*/  IMAD.X R21, RZ, RZ, R17, P1 ;  /* 0x000000ffff157224 */ /* 0x000fc800008e0611 */
[----:B------:R-:W-:-:S04]  /*48e0*/  IMAD.WIDE.U32 R6, R21, UR6, RZ ;  /* 0x0000000615067c25 */ /* 0x000fc8000f8e00ff */
[----:B------:R-:W-:-:S04]  /*48f0*/  IMAD.WIDE.U32 R6, P1, R9, UR7, R6 ;  /* 0x0000000709067c25 */ /* 0x000fc8000f820006 */
[----:B------:R-:W-:-:S04]  /*4900*/  IMAD.WIDE.U32 R8, R9, UR6, RZ ;  /* 0x0000000609087c25 */ /* 0x000fc8000f8e00ff */
[----:B------:R-:W-:Y:S01]  /*4910*/  IMAD.X R5, RZ, RZ, RZ, P1 ;  /* 0x000000ffff057224 */ /* 0x000fe200008e06ff */
[----:B------:R-:W-:Y:S01]  /*4920*/  IADD3 RZ, P1, R9, R6, RZ ;  /* 0x0000000609ff7210 */ /* 0x000fe20007f3e0ff */
[----:B------:R-:W-:-:S04]  /*4930*/  IMAD.MOV.U32 R4, RZ, RZ, R7 ;  /* 0x000000ffff047224 */ /* 0x000fc800078e0007 */
[----:B------:R-:W-:-:S08]  /*4940*/  IMAD.WIDE.U32.X R4, R21, UR7, R4, P1 ;  /* 0x0000000715047c25 */ /* 0x000fd000088e0404 */
.L_x_76:
[--C-:B------:R-:W-:Y:S01]  /*4950*/  SHF.R.U64 R8, R4, UR9, R5.reuse ;  /* 0x0000000904087c19 */ /* 0x100fe20008001205 */
[----:B------:R-:W-:Y:S01]  /*4960*/  ULDC.64 UR6, c[0x0][0x620] ;  /* 0x0001880000067ab9 */ /* 0x000fe20000000a00 */
[----:B------:R-:W-:Y:S01]  /*4970*/  SHF.R.U32.HI R4, RZ, UR9, R5 ;  /* 0x00000009ff047c19 */ /* 0x000fe20008011605 */
[----:B------:R-:W2:Y:S01]  /*4980*/  LDC R24, c[0x0][0x144] ;  /* 0x00005100ff187b82 */ /* 0x000ea20000000800 */
[----:B------:R-:W-:Y:S01]  /*4990*/  IADD3 R7, P1, RZ, -R8, RZ ;  /* 0x80000008ff077210 */ /* 0x000fe20007f3e0ff */
[----:B------:R-:W-:Y:S01]  /*49a0*/  ULDC.64 UR10, c[0x0][0x640] ;  /* 0x00019000000a7ab9 */ /* 0x000fe20000000a00 */
[----:B0-----:R-:W-:Y:S01]  /*49b0*/  I2FP.F32.U32 R9, R15 ;  /* 0x0000000f00097245 */ /* 0x001fe20000201000 */
[----:B------:R-:W-:Y:S02]  /*49c0*/  ULDC UR8, c[0x0][0x608] ;  /* 0x0001820000087ab9 */ /* 0x000fe40000000800 */
[----:B------:R-:W-:Y:S01]  /*49d0*/  IMAD.X R4, RZ, RZ, ~R4, P1 ;  /* 0x000000ffff047224 */ /* 0x000fe200008e0e04 */
[----:B------:R-:W-:Y:S01]  /*49e0*/  ISETP.NE.U32.AND P1, PT, RZ, UR10, PT ;  /* 0x0000000aff007c0c */ /* 0x000fe2000bf25070 */
[----:B------:R-:W0:Y:S02]  /*49f0*/  LDC R21, c[0x0][0x148] ;  /* 0x00005200ff157b82 */ /* 0x000e240000000800 */
[----:B------:R-:W-:Y:S01]  /*4a00*/  IMAD R6, R4, UR6, RZ ;  /* 0x0000000604067c24 */ /* 0x000fe2000f8e02ff */
[----:B------:R-:W-:Y:S01]  /*4a10*/  ISETP.NE.AND.EX P1, PT, RZ, UR11, PT, P1 ;  /* 0x0000000bff007c0c */ /* 0x000fe2000bf25310 */
[----:B------:R-:W-:Y:S01]  /*4a20*/  IMAD.WIDE.U32 R4, R7, UR6, R16 ;  /* 0x0000000607047c25 */ /* 0x000fe2000f8e0010 */
[----:B------:R-:W-:-:S03]  /*4a30*/  ULDC UR6, c[0x0][0x150] ;  /* 0x0000540000067ab9 */ /* 0x000fc60000000800 */
[----:B------:R-:W-:Y:S02]  /*4a40*/  IMAD R7, R7, UR7, R6 ;  /* 0x0000000707077c24 */ /* 0x000fe4000f8e0206 */
[----:B------:R-:W-:Y:S01]  /*4a50*/  FMUL R6, R9, UR6 ;  /* 0x0000000609067c20 */ /* 0x000fe20008400000 */
[----:B------:R-:W-:Y:S01]  /*4a60*/  ULDC UR6, c[0x0][0x618] ;  /* 0x0001860000067ab9 */ /* 0x000fe20000000800 */
[----:B------:R-:W-:Y:S01]  /*4a70*/  ULDC UR7, c[0x0][0x154] ;  /* 0x0000550000077ab9 */ /* 0x000fe20000000800 */
[----:B------:R-:W-:-:S03]  /*4a80*/  IMAD.IADD R5, R5, 0x1, R7 ;  /* 0x0000000105057824 */ /* 0x000fc600078e0207 */
[----:B------:R-:W3:Y:S02]  /*4a90*/  F2I.U32.TRUNC.NTZ R6, R6 ;  /* 0x0000000600067305 */ /* 0x000ee4000020f000 */
[----:B------:R-:W-:Y:S02]  /*4aa0*/  SHF.R.U64 R9, R4, UR6, R5 ;  /* 0x0000000604097c19 */ /* 0x000fe40008001205 */
[----:B-1----:R-:W-:-:S05]  /*4ab0*/  I2FP.F32.U32 R4, R14 ;  /* 0x0000000e00047245 */ /* 0x002fca0000201000 */
[----:B------:R-:W-:Y:S01]  /*4ac0*/  FMUL R22, R4, UR7 ;  /* 0x0000000704167c20 */ /* 0x000fe20008400000 */
[----:B------:R-:W-:Y:S01]  /*4ad0*/  SHF.R.U32.HI R4, RZ, UR6, R5 ;  /* 0x00000006ff047c19 */ /* 0x000fe20008011605 */
[----:B------:R-:W-:-:S03]  /*4ae0*/  ULDC UR6, c[0x0][0x658] ;  /* 0x0001960000067ab9 */ /* 0x000fc60000000800 */
[--C-:B------:R-:W-:Y:S01]  /*4af0*/  SHF.R.U64 R20, R9, UR8, R4.reuse ;  /* 0x0000000809147c19 */ /* 0x100fe20008001204 */
[----:B------:R-:W1:Y:S01]  /*4b00*/  F2I.U32.TRUNC.NTZ R22, R22 ;  /* 0x0000001600167305 */ /* 0x000e62000020f000 */
[----:B------:R-:W-:Y:S01]  /*4b10*/  SHF.R.U32.HI R5, RZ, UR8, R4 ;  /* 0x00000008ff057c19 */ /* 0x000fe20008011604 */
[----:B---3--:R-:W-:-:S03]  /*4b20*/  IMAD.MOV R6, RZ, RZ, -R6 ;  /* 0x000000ffff067224 */ /* 0x008fc600078e0a06 */
[----:B------:R-:W-:Y:S01]  /*4b30*/  SHF.R.U64 R18, R20, UR6, R5 ;  /* 0x0000000614127c19 */ /* 0x000fe20008001205 */
[----:B--2---:R-:W-:Y:S01]  /*4b40*/  IMAD R15, R24, R6, R15 ;  /* 0x00000006180f7224 */ /* 0x004fe200078e020f */
[----:B------:R-:W-:-:S03]  /*4b50*/  SHF.R.U32.HI R23, RZ, UR6, R5 ;  /* 0x00000006ff177c19 */ /* 0x000fc60008011605 */
[----:B------:R-:W-:Y:S02]  /*4b60*/  IMAD.MOV.U32 R4, RZ, RZ, R18 ;  /* 0x000000ffff047224 */ /* 0x000fe400078e0012 */
[----:B------:R-:W-:Y:S01]  /*4b70*/  IMAD.MOV.U32 R5, RZ, RZ, R23 ;  /* 0x000000ffff057224 */ /* 0x000fe200078e0017 */
[----:B-1----:R-:W-:Y:S06]  /*4b80*/  @!P1 BRA `(.L_x_77) ;  /* 0x0000000000289947 */ /* 0x002fec0003800000 */
[----:B------:R-:W-:Y:S02]  /*4b90*/  ULDC UR6, c[0x0][0x64c] ;  /* 0x0001930000067ab9 */ /* 0x000fe40000000800 */
[----:B------:R-:W-:-:S05]  /*4ba0*/  IADD3 R5, P1, R18, UR6, RZ ;  /* 0x0000000612057c10 */ /* 0x000fca000ff3e0ff */
[----:B------:R-:W-:-:S04]  /*4bb0*/  IMAD.X R23, RZ, RZ, R23, P1 ;  /* 0x000000ffff177224 */ /* 0x000fc800008e0617 */
[----:B------:R-:W-:-:S04]  /*4bc0*/  IMAD.WIDE.U32 R6, R23, UR10, RZ ;  /* 0x0000000a17067c25 */ /* 0x000fc8000f8e00ff */
[----:B------:R-:W-:-:S04]  /*4bd0*/  IMAD.WIDE.U32 R6, P1, R5, UR11, R6 ;  /* 0x0000000b05067c25 */ /* 0x000fc8000f820006 */
[----:B------:R-:W-:-:S04]  /*4be0*/  IMAD.WIDE.U32 R4, R5, UR10, RZ ;  /* 0x0000000a05047c25 */ /* 0x000fc8000f8e00ff */
[----:B------:R-:W-:Y:S01]  /*4bf0*/  IMAD.MOV.U32 R4, RZ, RZ, R7 ;  /* 0x000000ffff047224 */ /* 0x000fe200078e0007 */
[----:B------:R-:W-:Y:S01]  /*4c00*/  IADD3 RZ, P3, R5, R6, RZ ;  /* 0x0000000605ff7210 */ /* 0x000fe20007f7e0ff */
[----:B------:R-:W-:-:S04]  /*4c10*/  IMAD.X R5, RZ, RZ, RZ, P1 ;  /* 0x000000ffff057224 */ /* 0x000fc800008e06ff */
[----:B------:R-:W-:-:S08]  /*4c20*/  IMAD.WIDE.U32.X R4, R23, UR11, R4, P3 ;  /* 0x0000000b17047c25 */ /* 0x000fd000098e0404 */
.L_x_77:
[----:B------:R-:W-:Y:S01]  /*4c30*/  ISETP.NE.AND P1, PT, R2, 0x1, PT ;  /* 0x000000010200780c */ /* 0x000fe20003f25270 */
[----:B------:R-:W-:Y:S01]  /*4c40*/  ULDC UR6, c[0x0][0x648] ;  /* 0x0001920000067ab9 */ /* 0x000fe20000000800 */
[----:B------:R-:W-:Y:S01]  /*4c50*/  LOP3.LUT R20, R20, UR13, RZ, 0xc0, !PT ;  /* 0x0000000d14147c12 */ /* 0x000fe2000f8ec0ff */
[----:B------:R-:W-:Y:S01]  /*4c60*/  IMAD.MOV R22, RZ, RZ, -R22 ;  /* 0x000000ffff167224 */ /* 0x000fe200078e0a16 */
[----:B------:R-:W-:Y:S01]  /*4c70*/  SHF.R.U64 R5, R4, UR6, R5 ;  /* 0x0000000604057c19 */ /* 0x000fe20008001205 */
[----:B------:R-:W-:Y:S01]  /*4c80*/  ULDC UR6, c[0x0][0x638] ;  /* 0x00018e0000067ab9 */ /* 0x000fe20000000800 */
[----:B------:R-:W-:Y:S01]  /*4c90*/  LOP3.LUT R9, R9, UR4, RZ, 0xc0, !PT ;  /* 0x0000000409097c12 */ /* 0x000fe2000f8ec0ff */
[----:B------:R-:W-:Y:S01]  /*4ca0*/  ULDC UR7, c[0x0][0x610] ;  /* 0x0001840000077ab9 */ /* 0x000fe20000000800 */
[----:B------:R-:W-:Y:S02]  /*4cb0*/  IMAD.MOV.U32 R4, RZ, RZ, 0x1 ;  /* 0x00000001ff047424 */ /* 0x000fe400078e00ff */
[----:B------:R-:W-:-:S02]  /*4cc0*/  IMAD.MOV R7, RZ, RZ, -R5 ;  /* 0x000000ffff077224 */ /* 0x000fc400078e0a05 */
[----:B------:R-:W-:Y:S02]  /*4cd0*/  IMAD R20, R5, UR5, R20 ;  /* 0x0000000505147c24 */ /* 0x000fe4000f8e0214 */
[----:B0-----:R-:W-:Y:S02]  /*4ce0*/  @P1 IMAD R15, R21, R22, R14 ;  /* 0x00000016150f1224 */ /* 0x001fe400078e020e */
[----:B------:R-:W-:Y:S01]  /*4cf0*/  IMAD R18, R7, UR6, R18 ;  /* 0x0000000607127c24 */ /* 0x000fe2000f8e0212 */
[----:B------:R-:W-:Y:S01]  /*4d00*/  ULDC UR6, c[0x0][0x600] ;  /* 0x0001800000067ab9 */ /* 0x000fe20000000800 */
[----:B------:R-:W-:Y:S02]  /*4d10*/  IMAD R15, R20, UR7, R15 ;  /* 0x00000007140f7c24 */ /* 0x000fe4000f8e020f */
[----:B------:R-:W-:-:S05]  /*4d20*/  IMAD R18, R18, UR6, R9 ;  /* 0x0000000612127c24 */ /* 0x000fca000f8e0209 */
[----:B------:R-:W-:Y:S02]  /*4d30*/  SEL R20, R18, R15, !P1 ;  /* 0x0000000f12147207 */ /* 0x000fe40004800000 */
[----:B------:R-:W-:-:S07]  /*4d40*/  SEL R9, R15, R18, !P1 ;  /* 0x000000120f097207 */ /* 0x000fce0004800000 */
.L_x_75:
[----:B------:R-:W-:Y:S05]  /*4d50*/  BSYNC B1 ;  /* 0x0000000000017941 */ /* 0x000fea0003800000 */
.L_x_74:
[----:B------:R-:W-:-:S13]  /*4d60*/  LOP3.LUT P1, RZ, R4, 0xff, RZ, 0xc0, !PT ;  /* 0x000000ff04ff7812 */ /* 0x000fda000782c0ff */
[----:B------:R-:W-:Y:S05]  /*4d70*/  @P1 BRA `(.L_x_78) ;  /* 0xfffffff4001c1947 */ /* 0x000fea000383ffff */
[----:B------:R-:W-:Y:S05]  /*4d80*/  BSYNC B0 ;  /* 0x0000000000007941 */ /* 0x000fea0003800000 */
.L_x_66:
[----:B------:R-:W-:-:S03]  /*4d90*/  UMOV UR6, 0xffffffff ;  /* 0xffffffff00067882 */ /* 0x000fc60000000000 */
[----:B------:R-:W-:Y:S05]  /*4da0*/  BRA.DIV UR6, `(.L_x_79) ;  /* 0x00000006063c7947 */ /* 0x000fea000b800000 */
[----:B------:R-:W-:-:S13]  /*4db0*/  ELECT P6, URZ, PT ;  /* 0x00000000003f782f */ /* 0x000fda00038c0000 */
.L_x_94:
[----:B------:R-:W-:Y:S04]  /*4dc0*/  BSSY B0, `(.L_x_80) ;  /* 0x0000034000007945 */ /* 0x000fe80003800000 */
[----:B------:R-:W-:Y:S05]  /*4dd0*/  @!P6 BRA `(.L_x_81) ;  /* 0x0000000000c8e947 */ /* 0x000fea0003800000 */
[----:B------:R-:W-:-:S04]  /*4de0*/  LOP3.LUT R19, R19, 0x2, RZ, 0xfc, !PT ;  /* 0x0000000213137812 */ /* 0x000fc800078efcff */
[----:B------:R-:W-:-:S13]  /*4df0*/  ISETP.NE.AND P0, PT, R19, 0x3, PT ;  /* 0x000000031300780c */ /* 0x000fda0003f05270 */
[----:B------:R-:W-:Y:S05]  /*4e00*/  @!P0 BRA `(.L_x_82) ;  /* 0x0000000000048947 */ /* 0x000fea0003800000 */
[----:B------:R-:W-:Y:S01]  /*4e10*/  BPT.TRAP 0x1 ;  /* 0x000000040000795c */ /* 0x000fe20000300000 */
.L_x_82:
[----:B------:R-:W0:Y:S01]  /*4e20*/  S2R R3, SR_CgaCtaId ;  /* 0x0000000000037919 */ /* 0x000e220000008800 */
[----:B------:R-:W-:-:S04]  /*4e30*/  MOV R2, 0x400 ;  /* 0x0000040000027802 */ /* 0x000fc80000000f00 */
[----:B0-----:R-:W-:Y:S02]  /*4e40*/  LEA R3, R3, R2, 0x18 ;  /* 0x0000000203037211 */ /* 0x001fe400078ec0ff */
[----:B------:R-:W-:-:S03]  /*4e50*/  SHF.L.U32 R2, R0, 0x1f, RZ ;  /* 0x0000001f00027819 */ /* 0x000fc600000006ff */
[----:B------:R-:W-:-:S04]  /*4e60*/  VIADD R3, R3, 0x28 ;  /* 0x0000002803037836 */ /* 0x000fc80000000000 */
[C---:B------:R-:W-:Y:S02]  /*4e70*/  IMAD R7, R12.reuse, 0x8, R3 ;  /* 0x000000080c077824 */ /* 0x040fe400078e0203 */
[----:B------:R-:W-:Y:S02]  /*4e80*/  VIADD R12, R12, 0x1 ;  /* 0x000000010c0c7836 */ /* 0x000fe40000000000 */
[----:B------:R-:W0:Y:S03]  /*4e90*/  SYNCS.PHASECHK.TRANS64.TRYWAIT P0, [R7+URZ], R2 ;  /* 0x00000002070075a7 */ /* 0x000e26000800017f */
[----:B------:R-:W-:-:S04]  /*4ea0*/  ISETP.NE.AND P1, PT, R12, 0x5, PT ;  /* 0x000000050c00780c */ /* 0x000fc80003f25270 */
[----:B------:R-:W-:Y:S02]  /*4eb0*/  SEL R5, RZ, 0x1, P1 ;  /* 0x00000001ff057807 */ /* 0x000fe40000800000 */
[----:B------:R-:W-:Y:S02]  /*4ec0*/  SEL R12, R12, RZ, P1 ;  /* 0x000000ff0c0c7207 */ /* 0x000fe40000800000 */
[----:B------:R-:W-:-:S03]  /*4ed0*/  LOP3.LUT R5, R0, R5, RZ, 0x3c, !PT ;  /* 0x0000000500057212 */ /* 0x000fc600078e3cff */
[----:B------:R-:W-:Y:S01]  /*4ee0*/  IMAD R9, R12, 0x8, R3 ;  /* 0x000000080c097824 */ /* 0x000fe200078e0203 */
[----:B------:R-:W-:Y:S01]  /*4ef0*/  SHF.L.U32 R4, R5, 0x1f, RZ ;  /* 0x0000001f05047819 */ /* 0x000fe200000006ff */
[----:B0-----:R-:W-:Y:S06]  /*4f00*/  @!P0 BRA `(.L_x_83) ;  /* 0x0000000400048947 */ /* 0x001fec0003800000 */
.L_x_95:
[----:B------:R-:W1:Y:S01]  /*4f10*/  SYNCS.PHASECHK.TRANS64.TRYWAIT P0, [R9+URZ], R4 ;  /* 0x00000004090075a7 */ /* 0x000e62000800017f */
[----:B------:R-:W-:-:S05]  /*4f20*/  VIADD R0, R12, 0x1 ;  /* 0x000000010c007836 */ /* 0x000fca0000000000 */
[----:B------:R-:W-:-:S04]  /*4f30*/  ISETP.NE.AND P1, PT, R0, 0x5, PT ;  /* 0x000000050000780c */ /* 0x000fc80003f25270 */
[----:B0-----:R-:W-:Y:S02]  /*4f40*/  SEL R2, RZ, 0x1, P1 ;  /* 0x00000001ff027807 */ /* 0x001fe40000800000 */
[----:B------:R-:W-:Y:S02]  /*4f50*/  SEL R0, R0, RZ, P1 ;  /* 0x000000ff00007207 */ /* 0x000fe40000800000 */
[----:B------:R-:W-:-:S03]  /*4f60*/  LOP3.LUT R7, R5, R2, RZ, 0x3c, !PT ;  /* 0x0000000205077212 */ /* 0x000fc600078e3cff */
[----:B------:R-:W-:Y:S01]  /*4f70*/  IMAD R6, R0, 0x8, R3 ;  /* 0x0000000800067824 */ /* 0x000fe200078e0203 */
[----:B------:R-:W-:Y:S01]  /*4f80*/  SHF.L.U32 R5, R7, 0x1f, RZ ;  /* 0x0000001f07057819 */ /* 0x000fe200000006ff */
[----:B-1----:R-:W-:Y:S06]  /*4f90*/  @!P0 BRA `(.L_x_84) ;  /* 0x0000000000f48947 */ /* 0x002fec0003800000 */
.L_x_96:
[----:B------:R-:W1:Y:S01]  /*4fa0*/  SYNCS.PHASECHK.TRANS64.TRYWAIT P0, [R6+URZ], R5 ;  /* 0x00000005060075a7 */ /* 0x000e62000800017f */
[----:B------:R-:W-:-:S05]  /*4fb0*/  VIADD R0, R0, 0x1 ;  /* 0x0000000100007836 */ /* 0x000fca0000000000 */
[----:B------:R-:W-:-:S04]  /*4fc0*/  ISETP.NE.AND P1, PT, R0, 0x5, PT ;  /* 0x000000050000780c */ /* 0x000fc80003f25270 */
[----:B------:R-:W-:Y:S02]  /*4fd0*/  SEL R2, RZ, 0x1, P1 ;  /* 0x00000001ff027807 */ /* 0x000fe40000800000 */
[----:B------:R-:W-:Y:S02]  /*4fe0*/  SEL R0, R0, RZ, P1 ;  /* 0x000000ff00007207 */ /* 0x000fe40000800000 */
[----:B------:R-:W-:-:S03]  /*4ff0*/  LOP3.LUT R7, R7, R2, RZ, 0x3c, !PT ;  /* 0x0000000207077212 */ /* 0x000fc600078e3cff */
[----:B0-----:R-:W-:Y:S01]  /*5000*/  IMAD R9, R0, 0x8, R3 ;  /* 0x0000000800097824 */ /* 0x001fe200078e0203 */
[----:B------:R-:W-:Y:S01]  /*5010*/  SHF.L.U32 R4, R7, 0x1f, RZ ;  /* 0x0000001f07047819 */ /* 0x000fe200000006ff */
[----:B-1----:R-:W-:Y:S06]  /*5020*/  @!P0 BRA `(.L_x_85) ;  /* 0x0000000000e48947 */ /* 0x002fec0003800000 */
.L_x_97:
[----:B------:R-:W1:Y:S01]  /*5030*/  SYNCS.PHASECHK.TRANS64.TRYWAIT P0, [R9+URZ], R4 ;  /* 0x00000004090075a7 */ /* 0x000e62000800017f */
[----:B------:R-:W-:-:S05]  /*5040*/  VIADD R0, R0, 0x1 ;  /* 0x0000000100007836 */ /* 0x000fca0000000000 */
[----:B------:R-:W-:-:S04]  /*5050*/  ISETP.NE.AND P1, PT, R0, 0x5, PT ;  /* 0x000000050000780c */ /* 0x000fc80003f25270 */
[----:B------:R-:W-:Y:S02]  /*5060*/  SEL R2, RZ, 0x1, P1 ;  /* 0x00000001ff027807 */ /* 0x000fe40000800000 */
[----:B------:R-:W-:Y:S02]  /*5070*/  SEL R0, R0, RZ, P1 ;  /* 0x000000ff00007207 */ /* 0x000fe40000800000 */
[----:B------:R-:W-:Y:S01]  /*5080*/  LOP3.LUT R2, R7, R2, RZ, 0x3c, !PT ;  /* 0x0000000207027212 */ /* 0x000fe200078e3cff */
[----:B-1----:R-:W-:Y:S06]  /*5090*/  @!P0 BRA `(.L_x_86) ;  /* 0x0000000000dc8947 */ /* 0x002fec0003800000 */
.L_x_98:
[----:B------:R-:W-:Y:S01]  /*50a0*/  IMAD R3, R0, 0x8, R3 ;  /* 0x0000000800037824 */ /* 0x000fe200078e0203 */
[----:B------:R-:W-:-:S07]  /*50b0*/  SHF.L.U32 R0, R2, 0x1f, RZ ;  /* 0x0000001f02007819 */ /* 0x000fce00000006ff */
.L_x_87:
[----:B--2---:R2:W3:Y:S02]  /*50c0*/  SYNCS.PHASECHK.TRANS64.TRYWAIT P0, [R3+URZ], R0 ;  /* 0x00000000030075a7 */ /* 0x0044e4000800017f */
[----:B---3--:R-:W-:Y:S05]  /*50d0*/  @!P0 NANOSLEEP.SYNCS 0x989680 ;  /* 0x009896800000895d */ /* 0x008fea0003900000 */
[----:B------:R-:W3:Y:S02]  /*50e0*/  @!P0 SYNCS.PHASECHK.TRANS64 P0, [R3+URZ], R0 ;  /* 0x00000000030085a7 */ /* 0x000ee4000800007f */
[----:B---3--:R-:W-:Y:S05]  /*50f0*/  @!P0 BRA `(.L_x_87) ;  /* 0xfffffffc00f08947 */ /* 0x008fea000383ffff */
.L_x_81:
[----:B------:R-:W-:Y:S05]  /*5100*/  BSYNC B0 ;  /* 0x0000000000007941 */ /* 0x000fea0003800000 */
.L_x_80:
[----:B------:R-:W-:Y:S05]  /*5110*/  EXIT ;  /* 0x000000000000794d */ /* 0x000fea0003800000 */
.L_x_17:
[----:B-1----:R1:W2:Y:S02]  /*5120*/  SYNCS.PHASECHK.TRANS64.TRYWAIT P1, [R3+URZ], R0 ;  /* 0x00000000030075a7 */ /* 0x0022a4000802017f */
[----:B--2---:R-:W-:Y:S05]  /*5130*/  @!P1 NANOSLEEP.SYNCS 0x989680 ;  /* 0x009896800000995d */ /* 0x004fea0003900000 */
[----:B------:R-:W2:Y:S02]  /*5140*/  @!P1 SYNCS.PHASECHK.TRANS64 P1, [R3+URZ], R0 ;  /* 0x00000000030095a7 */ /* 0x000ea4000802007f */
[----:B--2---:R-:W-:Y:S05]  /*5150*/  @!P1 BRA `(.L_x_17) ;  /* 0xfffffffc00f09947 */ /* 0x004fea000383ffff */
[----:B------:R-:W-:Y:S05]  /*5160*/  BRA `(.L_x_16) ;  /* 0xffffffc0009c7947 */ /* 0x000fea000383ffff */
.L_x_22:
[----:B-1----:R-:W-:-:S04]  /*5170*/  IMAD.U32 R4, RZ, RZ, UR8 ;  /* 0x00000008ff047e24 */ /* 0x002fc8000f8e00ff */
[----:B------:R1:W2:Y:S03]  /*5180*/  SYNCS.PHASECHK.TRANS64.TRYWAIT P1, [R4+URZ], R3 ;  /* 0x00000003040075a7 */ /* 0x0002a6000802017f */
[----:B--2---:R-:W-:Y:S05]  /*5190*/  @!P1 NANOSLEEP.SYNCS 0x989680 ;  /* 0x009896800000995d */ /* 0x004fea0003900000 */
[----:B------:R-:W2:Y:S02]  /*51a0*/  @!P1 SYNCS.PHASECHK.TRANS64 P1, [R4+URZ], R3 ;  /* 0x00000003040095a7 */ /* 0x000ea4000802007f */
[----:B--2---:R-:W-:Y:S05]  /*51b0*/  @!P1 BRA `(.L_x_22) ;  /* 0xfffffffc00ec9947 */ /* 0x004fea000383ffff */
[----:B------:R-:W-:Y:S05]  /*51c0*/  BRA `(.L_x_21) ;  /* 0xffffffc400d87947 */ /* 0x000fea000383ffff */
.L_x_67:
[----:B------:R-:W-:Y:S01]  /*51d0*/  BSSY B1, `(.L_x_88) ;  /* 0x0000006000017945 */ /* 0x000fe20003800000 */
[----:B------:R-:W-:-:S07]  /*51e0*/  IMAD.MOV.U32 R15, RZ, RZ, -0x1 ;  /* 0xffffffffff0f7424 */ /* 0x000fce00078e00ff */
[----:B------:R-:W-:Y:S05]  /*51f0*/  WARPSYNC.COLLECTIVE R15, `(.L_x_89) ;  /* 0x000000000f0c7348 */ /* 0x000fea0003c00000 */
[----:B------:R-:W-:Y:S02]  /*5200*/  ELECT P6, UR62, PT ;  /* 0x00000000003e782f */ /* 0x000fe400038c0000 */
[----:B------:R-:W-:Y:S01]  /*5210*/  MOV R14, UR62 ;  /* 0x0000003e000e7c02 */ /* 0x000fe20008000f00 */
[----:B------:R-:W-:Y:S10]  /*5220*/  ENDCOLLECTIVE ;  /* 0x000000000000791b */ /* 0x000ff40003800000 */
.L_x_89:
[----:B------:R-:W-:Y:S05]  /*5230*/  BSYNC B1 ;  /* 0x0000000000017941 */ /* 0x000fea0003800000 */
.L_x_88:
[----:B------:R-:W-:Y:S05]  /*5240*/  BRA `(.L_x_90) ;  /* 0xffffffec00f47947 */ /* 0x000fea000383ffff */
.L_x_70:
[----:B0-----:R0:W1:Y:S02]  /*5250*/  SYNCS.PHASECHK.TRANS64.TRYWAIT P1, [R14+URZ+0x28], R7 ;  /* 0x000028070e0075a7 */ /* 0x001064000802017f */
[----:B-1----:R-:W-:Y:S05]  /*5260*/  @!P1 NANOSLEEP.SYNCS 0x989680 ;  /* 0x009896800000995d */ /* 0x002fea0003900000 */
[----:B------:R-:W1:Y:S02]  /*5270*/  @!P1 SYNCS.PHASECHK.TRANS64 P1, [R14+URZ+0x28], R7 ;  /* 0x000028070e0095a7 */ /* 0x000e64000802007f */
[----:B-1----:R-:W-:Y:S05]  /*5280*/  @!P1 BRA `(.L_x_70) ;  /* 0xfffffffc00f09947 */ /* 0x002fea000383ffff */
[----:B------:R-:W-:Y:S05]  /*5290*/  BRA `(.L_x_91) ;  /* 0xfffffff000287947 */ /* 0x000fea000383ffff */
.L_x_79:
[----:B------:R-:W-:Y:S01]  /*52a0*/  BSSY B0, `(.L_x_92) ;  /* 0x0000006000007945 */ /* 0x000fe20003800000 */
[----:B------:R-:W-:-:S07]  /*52b0*/  IMAD.MOV.U32 R15, RZ, RZ, -0x1 ;  /* 0xffffffffff0f7424 */ /* 0x000fce00078e00ff */
[----:B------:R-:W-:Y:S05]  /*52c0*/  WARPSYNC.COLLECTIVE R15, `(.L_x_93) ;  /* 0x000000000f0c7348 */ /* 0x000fea0003c00000 */
[----:B------:R-:W-:Y:S02]  /*52d0*/  ELECT P6, UR62, PT ;  /* 0x00000000003e782f */ /* 0x000fe400038c0000 */
[----:B------:R-:W-:Y:S01]  /*52e0*/  MOV R14, UR62 ;  /* 0x0000003e000e7c02 */ /* 0x000fe20008000f00 */
[----:B------:R-:W-:Y:S10]  /*52f0*/  ENDCOLLECTIVE ;  /* 0x000000000000791b */ /* 0x000ff40003800000 */
.L_x_93:
[----:B------:R-:W-:Y:S05]  /*5300*/  BSYNC B0 ;  /* 0x0000000000007941 */ /* 0x000fea0003800000 */
.L_x_92:
[----:B------:R-:W-:Y:S05]  /*5310*/  BRA `(.L_x_94) ;  /* 0xfffffff800a87947 */ /* 0x000fea000383ffff */
.L_x_83:
[----:B0-----:R0:W1:Y:S02]  /*5320*/  SYNCS.PHASECHK.TRANS64.TRYWAIT P0, [R7+URZ], R2 ;  /* 0x00000002070075a7 */ /* 0x001064000800017f */
[----:B-1----:R-:W-:Y:S05]  /*5330*/  @!P0 NANOSLEEP.SYNCS 0x989680 ;  /* 0x009896800000895d */ /* 0x002fea0003900000 */
[----:B------:R-:W1:Y:S02]  /*5340*/  @!P0 SYNCS.PHASECHK.TRANS64 P0, [R7+URZ], R2 ;  /* 0x00000002070085a7 */ /* 0x000e64000800007f */
[----:B-1----:R-:W-:Y:S05]  /*5350*/  @!P0 BRA `(.L_x_83) ;  /* 0xfffffffc00f08947 */ /* 0x002fea000383ffff */
[----:B------:R-:W-:Y:S05]  /*5360*/  BRA `(.L_x_95) ;  /* 0xfffffff800e87947 */ /* 0x000fea000383ffff */
.L_x_84:
[----:B0-----:R0:W1:Y:S02]  /*5370*/  SYNCS.PHASECHK.TRANS64.TRYWAIT P0, [R9+URZ], R4 ;  /* 0x00000004090075a7 */ /* 0x001064000800017f */
[----:B-1----:R-:W-:Y:S05]  /*5380*/  @!P0 NANOSLEEP.SYNCS 0x989680 ;  /* 0x009896800000895d */ /* 0x002fea0003900000 */
[----:B------:R-:W1:Y:S02]  /*5390*/  @!P0 SYNCS.PHASECHK.TRANS64 P0, [R9+URZ], R4 ;  /* 0x00000004090085a7 */ /* 0x000e64000800007f */
[----:B-1----:R-:W-:Y:S05]  /*53a0*/  @!P0 BRA `(.L_x_84) ;  /* 0xfffffffc00f08947 */ /* 0x002fea000383ffff */
[----:B------:R-:W-:Y:S05]  /*53b0*/  BRA `(.L_x_96) ;  /* 0xfffffff800f87947 */ /* 0x000fea000383ffff */
.L_x_85:
[----:B0-----:R0:W1:Y:S02]  /*53c0*/  SYNCS.PHASECHK.TRANS64.TRYWAIT P0, [R6+URZ], R5 ;  /* 0x00000005060075a7 */ /* 0x001064000800017f */
[----:B-1----:R-:W-:Y:S05]  /*53d0*/  @!P0 NANOSLEEP.SYNCS 0x989680 ;  /* 0x009896800000895d */ /* 0x002fea0003900000 */
[----:B------:R-:W1:Y:S02]  /*53e0*/  @!P0 SYNCS.PHASECHK.TRANS64 P0, [R6+URZ], R5 ;  /* 0x00000005060085a7 */ /* 0x000e64000800007f */
[----:B-1----:R-:W-:Y:S05]  /*53f0*/  @!P0 BRA `(.L_x_85) ;  /* 0xfffffffc00f08947 */ /* 0x002fea000383ffff */
[----:B------:R-:W-:Y:S05]  /*5400*/  BRA `(.L_x_97) ;  /* 0xfffffffc00087947 */ /* 0x000fea000383ffff */
.L_x_86:
[----:B-1----:R1:W2:Y:S02]  /*5410*/  SYNCS.PHASECHK.TRANS64.TRYWAIT P0, [R9+URZ], R4 ;  /* 0x00000004090075a7 */ /* 0x0022a4000800017f */
[----:B--2---:R-:W-:Y:S05]  /*5420*/  @!P0 NANOSLEEP.SYNCS 0x989680 ;  /* 0x009896800000895d */ /* 0x004fea0003900000 */
[----:B------:R-:W2:Y:S02]  /*5430*/  @!P0 SYNCS.PHASECHK.TRANS64 P0, [R9+URZ], R4 ;  /* 0x00000004090085a7 */ /* 0x000ea4000800007f */
[----:B--2---:R-:W-:Y:S05]  /*5440*/  @!P0 BRA `(.L_x_86) ;  /* 0xfffffffc00f08947 */ /* 0x004fea000383ffff */
[----:B------:R-:W-:Y:S05]  /*5450*/  BRA `(.L_x_98) ;  /* 0xfffffffc00107947 */ /* 0x000fea000383ffff */
.L_x_99:
[----:B------:R-:W-:-:S00]  /*5460*/  BRA `(.L_x_99) ;  /* 0xfffffffc00fc7947 */ /* 0x000fc0000383ffff */
[----:B------:R-:W-:-:S00]  /*5470*/  NOP ;  /* 0x0000000000007918 */ /* 0x000fc00000000000 */
        /* <DEDUP_REMOVED lines=8> */
.L_x_100:


//--------------------- .nv.global.init           --------------------------
	.section	.nv.global.init,"aw",@progbits
.nv.global.init:
	.type		$str$22,@object
	.size		$str$22,($str$23 - $str$22)
$str$22:
        /*0000*/ 	.byte	0x6b, 0x5f, 0x74, 0x69, 0x6c, 0x65, 0x5f, 0x63, 0x6f, 0x75, 0x6e, 0x74, 0x20, 0x3e, 0x3d, 0x20
        /*0010*/ 	.byte	0x31, 0x00
	.type		$str$23,@object
	.size		$str$23,(__unnamed_1 - $str$23)
$str$23:
        /*0012*/ 	.byte	0x2f, 0x74, 0x6d, 0x70, 0x2f, 0x63, 0x75, 0x74, 0x6c, 0x61, 0x73, 0x73, 0x5f, 0x73, 0x77, 0x65
        /*0022*/ 	.byte	0x65, 0x70, 0x5f, 0x73, 0x72, 0x63, 0x2f, 0x69, 0x6e, 0x63, 0x6c, 0x75, 0x64, 0x65, 0x2f, 0x63
        /*0032*/ 	.byte	0x75, 0x74, 0x6c, 0x61, 0x73, 0x73, 0x2f, 0x67, 0x65, 0x6d, 0x6d, 0x2f, 0x63, 0x6f, 0x6c, 0x6c
        /*0042*/ 	.byte	0x65, 0x63, 0x74, 0x69, 0x76, 0x65, 0x2f, 0x73, 0x6d, 0x39, 0x30, 0x5f, 0x6d, 0x6d, 0x61, 0x5f
        /*0052*/ 	.byte	0x74, 0x6d, 0x61, 0x5f, 0x67, 0x6d, 0x6d, 0x61, 0x5f, 0x73, 0x73, 0x5f, 0x77, 0x61, 0x72, 0x70
        /*0062*/ 	.byte	0x73, 0x70, 0x65, 0x63, 0x69, 0x61, 0x6c, 0x69, 0x7a, 0x65, 0x64, 0x2e, 0x68, 0x70, 0x70, 0x00
	.type		__unnamed_1,@object
	.size		__unnamed_1,(.L_0 - __unnamed_1)
__unnamed_1:
        /*0072*/ 	.byte	0x76, 0x6f, 0x69, 0x64, 0x20, 0x63, 0x75, 0x74, 0x6c, 0x61, 0x73, 0x73, 0x3a, 0x3a, 0x67, 0x65
        /* <DEDUP_REMOVED lines=180> */
        /*0bc2*/ 	.byte	0x79, 0x5d, 0x00
.L_0:


//--------------------- .nv.shared._ZN7cutlass13device_kernelINS_4gemm6kernel13GemmUniversalIN4cute5tupleIJiiiiEEENS1_10collective13CollectiveMmaINS1_34MainloopSm90TmaGmmaWarpSpecializedILi5ENS5_IJNS4_1CILi1EEESB_SB_EEENS1_35KernelTmaWarpSpecializedCooperativeEEENS5_IJNSA_ILi128EEENSA_ILi32EEESF_EEENS_10bfloat16_tENS5_IJlSB_lEEESI_SJ_NS4_8TiledMMAINS4_8MMA_AtomIJNS4_4SM904GMMA27MMA_64x32x16_F32BF16BF16_SSILNSN_5MajorE0ELSP_0ELNSN_7ScaleInE1ELSQ_1EEEEEENS4_6LayoutINS5_IJNSA_ILi2EEESB_SB_EEENS5_IJSB_NSA_ILi0EEESW_EEEEENS5_IJNS4_10UnderscoreESZ_SZ_EEEEENS4_13SM90_TMA_LOADENS4_14ComposedLayoutINS4_7SwizzleILi3ELi4ELi3EEENS4_18smem_ptr_flag_bitsILi16EEENST_INS5_IJNSA_ILi8EEENSA_ILi64EEEEEENS5_IJS19_SB_EEEEEEEvNS4_8identityES12_S1D_vS1E_EENS_8epilogue10collective6detail29Sm90TmaWarpSpecializedAdapterINS1H_15DefaultEpilogueISI_SJ_SJ_NS1G_6thread17LinearCombinationISI_Li1EffLNS1L_9ScaleType4KindE0ELNS_15FloatRoundStyleE2ESI_EENS1_15EpilogueDefaultEEEEEvvEEEEvNT_6ParamsE --------------------------
	.section	.nv.shared._ZN7cutlass13device_kernelINS_4gemm6kernel13GemmUniversalIN4cute5tupleIJiiiiEEENS1_10collective13CollectiveMmaINS1_34MainloopSm90TmaGmmaWarpSpecializedILi5ENS5_IJNS4_1CILi1EEESB_SB_EEENS1_35KernelTmaWarpSpecializedCooperativeEEENS5_IJNSA_ILi128EEENSA_ILi32EEESF_EEENS_10bfloat16_tENS5_IJlSB_lEEESI_SJ_NS4_8TiledMMAINS4_8MMA_AtomIJNS4_4SM904GMMA27MMA_64x32x16_F32BF16BF16_SSILNSN_5MajorE0ELSP_0ELNSN_7ScaleInE1ELSQ_1EEEEEENS4_6LayoutINS5_IJNSA_ILi2EEESB_SB_EEENS5_IJSB_NSA_ILi0EEESW_EEEEENS5_IJNS4_10UnderscoreESZ_SZ_EEEEENS4_13SM90_TMA_LOADENS4_14ComposedLayoutINS4_7SwizzleILi3ELi4ELi3EEENS4_18smem_ptr_flag_bitsILi16EEENST_INS5_IJNSA_ILi8EEENSA_ILi64EEEEEENS5_IJS19_SB_EEEEEEEvNS4_8identityES12_S1D_vS1E_EENS_8epilogue10collective6detail29Sm90TmaWarpSpecializedAdapterINS1H_15DefaultEpilogueISI_SJ_SJ_NS1G_6thread17LinearCombinationISI_Li1EffLNS1L_9ScaleType4KindE0ELNS_15FloatRoundStyleE2ESI_EENS1_15EpilogueDefaultEEEEEvvEEEEvNT_6ParamsE,"aw",@nobits
	.sectionflags	@""
	.align	16
	.zero		1024


//--------------------- .nv.shared.reserved.0     --------------------------
	.section	.nv.shared.reserved.0,"aw",@nobits
	.weak		__nv_reservedSMEM_offset_0_alias
	.size		__nv_reservedSMEM_offset_0_alias, 0, 0
	.other		__nv_reservedSMEM_offset_0_alias,@"STO_CUDA_RESERVED_SHARED STV_DEFAULT"
__nv_reservedSMEM_offset_0_alias:
	.zero		0


//--------------------- .nv.global                --------------------------
	.section	.nv.global,"aw",@nobits
.nv.global:
	.type		_ZN39_INTERNAL_6f9375a4_4_k_cu_a2680f80_57034cute1_E,@object
	.size		_ZN39_INTERNAL_6f9375a4_4_k_cu_a2680f80_57034cute1_E,(_ZN39_INTERNAL_6f9375a4_4_k_cu_a2680f80_57034cuda3std3__45__cpo6cbeginE - _ZN39_INTERNAL_6f9375a4_4_k_cu_a2680f80_57034cute1_E)
_ZN39_INTERNAL_6f9375a4_4_k_cu_a2680f80_57034cute1_E:
	.zero		1
	.type		_ZN39_INTERNAL_6f9375a4_4_k_cu_a2680f80_57034cuda3std3__45__cpo6cbeginE,@object
	.size		_ZN39_INTERNAL_6f9375a4_4_k_cu_a2680f80_57034cuda3std3__45__cpo6cbeginE,(_ZN39_INTERNAL_6f9375a4_4_k_cu_a2680f80_57034cuda3std3__48in_placeE - _ZN39_INTERNAL_6f9375a4_4_k_cu_a2680f80_57034cuda3std3__45__cpo6cbeginE)
_ZN39_INTERNAL_6f9375a4_4_k_cu_a2680f80_57034cuda3std3__45__cpo6cbeginE:
	.zero		1
	.type		_ZN39_INTERNAL_6f9375a4_4_k_cu_a2680f80_57034cuda3std3__48in_placeE,@object
	.size		_ZN39_INTERNAL_6f9375a4_4_k_cu_a2680f80_57034cuda3std3__48in_placeE,(_ZN39_INTERNAL_6f9375a4_4_k_cu_a2680f80_57034cuda3std6ranges3__45__cpo9iter_moveE - _ZN39_INTERNAL_6f9375a4_4_k_cu_a2680f80_57034cuda3std3__48in_placeE)
_ZN39_INTERNAL_6f9375a4_4_k_cu_a2680f80_57034cuda3std3__48in_placeE:
	.zero		1
	.type		_ZN39_INTERNAL_6f9375a4_4_k_cu_a2680f80_57034cuda3std6ranges3__45__cpo9iter_moveE,@object
	.size		_ZN39_INTERNAL_6f9375a4_4_k_cu_a2680f80_57034cuda3std6ranges3__45__cpo9iter_moveE,(_ZN39_INTERNAL_6f9375a4_4_k_cu_a2680f80_57034cuda3std3__45__cpo5beginE - _ZN39_INTERNAL_6f9375a4_4_k_cu_a2680f80_57034cuda3std6ranges3__45__cpo9iter_moveE)
_ZN39_INTERNAL_6f9375a4_4_k_cu_a2680f80_57034cuda3std6ranges3__45__cpo9iter_moveE:
	.zero		1
	.type		_ZN39_INTERNAL_6f9375a4_4_k_cu_a2680f80_57034cuda3std3__45__cpo5beginE,@object
	.size		_ZN39_INTERNAL_6f9375a4_4_k_cu_a2680f80_57034cuda3std3__45__cpo5beginE,(_ZN39_INTERNAL_6f9375a4_4_k_cu_a2680f80_57034cuda3std3__441_GLOBAL__N__6f9375a4_4_k_cu_a2680f80_57036ignoreE - _ZN39_INTERNAL_6f9375a4_4_k_cu_a2680f80_57034cuda3std3__45__cpo5beginE)
_ZN39_INTERNAL_6f9375a4_4_k_cu_a2680f80_57034cuda3std3__45__cpo5beginE:
	.zero		1
	.type		_ZN39_INTERNAL_6f9375a4_4_k_cu_a2680f80_57034cuda3std3__441_GLOBAL__N__6f9375a4_4_k_cu_a2680f80_57036ignoreE,@object
	.size		_ZN39_INTERNAL_6f9375a4_4_k_cu_a2680f80_57034cuda3std3__441_GLOBAL__N__6f9375a4_4_k_cu_a2680f80_57036ignoreE,(_ZN39_INTERNAL_6f9375a4_4_k_cu_a2680f80_57034cute7productE - _ZN39_INTERNAL_6f9375a4_4_k_cu_a2680f80_57034cuda3std3__441_GLOBAL__N__6f9375a4_4_k_cu_a2680f80_57036ignoreE)
_ZN39_INTERNAL_6f9375a4_4_k_cu_a2680f80_57034cuda3std3__441_GLOBAL__N__6f9375a4_4_k_cu_a2680f80_57036ignoreE:
	.zero		1
	.type		_ZN39_INTERNAL_6f9375a4_4_k_cu_a2680f80_57034cute7productE,@object
	.size		_ZN39_INTERNAL_6f9375a4_4_k_cu_a2680f80_57034cute7productE,(_ZN39_INTERNAL_6f9375a4_4_k_cu_a2680f80_57034cuda3std3__45__cpo3endE - _ZN39_INTERNAL_6f9375a4_4_k_cu_a2680f80_57034cute7productE)
_ZN39_INTERNAL_6f9375a4_4_k_cu_a2680f80_57034cute7productE:
	.zero		1
	.type		_ZN39_INTERNAL_6f9375a4_4_k_cu_a2680f80_57034cuda3std3__45__cpo3endE,@object
	.size		_ZN39_INTERNAL_6f9375a4_4_k_cu_a2680f80_57034cuda3std3__45__cpo3endE,(_ZN39_INTERNAL_6f9375a4_4_k_cu_a2680f80_57034cuda3std3__419piecewise_constructE - _ZN39_INTERNAL_6f9375a4_4_k_cu_a2680f80_57034cuda3std3__45__cpo3endE)
_ZN39_INTERNAL_6f9375a4_4_k_cu_a2680f80_57034cuda3std3__45__cpo3endE:
	.zero		1
	.type		_ZN39_INTERNAL_6f9375a4_4_k_cu_a2680f80_57034cuda3std3__419piecewise_constructE,@object
	.size		_ZN39_INTERNAL_6f9375a4_4_k_cu_a2680f80_57034cuda3std3__419piecewise_constructE,(_ZN39_INTERNAL_6f9375a4_4_k_cu_a2680f80_57034cuda3std3__45__cpo4cendE - _ZN39_INTERNAL_6f9375a4_4_k_cu_a2680f80_57034cuda3std3__419piecewise_constructE)
_ZN39_INTERNAL_6f9375a4_4_k_cu_a2680f80_57034cuda3std3__419piecewise_constructE:
	.zero		1
	.type		_ZN39_INTERNAL_6f9375a4_4_k_cu_a2680f80_57034cuda3std3__45__cpo4cendE,@object
	.size		_ZN39_INTERNAL_6f9375a4_4_k_cu_a2680f80_57034cuda3std3__45__cpo4cendE,(_ZN39_INTERNAL_6f9375a4_4_k_cu_a2680f80_57034cuda3std6ranges3__45__cpo4swapE - _ZN39_INTERNAL_6f9375a4_4_k_cu_a2680f80_57034cuda3std3__45__cpo4cendE)
_ZN39_INTERNAL_6f9375a4_4_k_cu_a2680f80_57034cuda3std3__45__cpo4cendE:
	.zero		1
	.type		_ZN39_INTERNAL_6f9375a4_4_k_cu_a2680f80_57034cuda3std6ranges3__45__cpo4swapE,@object
	.size		_ZN39_INTERNAL_6f9375a4_4_k_cu_a2680f80_57034cuda3std6ranges3__45__cpo4swapE,(.L_8 - _ZN39_INTERNAL_6f9375a4_4_k_cu_a2680f80_57034cuda3std6ranges3__45__cpo4swapE)
_ZN39_INTERNAL_6f9375a4_4_k_cu_a2680f80_57034cuda3std6ranges3__45__cpo4swapE:
	.zero		1
.L_8:


//--------------------- .nv.constant0._ZN7cutlass13device_kernelINS_4gemm6kernel13GemmUniversalIN4cute5tupleIJiiiiEEENS1_10collective13CollectiveMmaINS1_34MainloopSm90TmaGmmaWarpSpecializedILi5ENS5_IJNS4_1CILi1EEESB_SB_EEENS1_35KernelTmaWarpSpecializedCooperativeEEENS5_IJNSA_ILi128EEENSA_ILi32EEESF_EEENS_10bfloat16_tENS5_IJlSB_lEEESI_SJ_NS4_8TiledMMAINS4_8MMA_AtomIJNS4_4SM904GMMA27MMA_64x32x16_F32BF16BF16_SSILNSN_5MajorE0ELSP_0ELNSN_7ScaleInE1ELSQ_1EEEEEENS4_6LayoutINS5_IJNSA_ILi2EEESB_SB_EEENS5_IJSB_NSA_ILi0EEESW_EEEEENS5_IJNS4_10UnderscoreESZ_SZ_EEEEENS4_13SM90_TMA_LOADENS4_14ComposedLayoutINS4_7SwizzleILi3ELi4ELi3EEENS4_18smem_ptr_flag_bitsILi16EEENST_INS5_IJNSA_ILi8EEENSA_ILi64EEEEEENS5_IJS19_SB_EEEEEEEvNS4_8identityES12_S1D_vS1E_EENS_8epilogue10collective6detail29Sm90TmaWarpSpecializedAdapterINS1H_15DefaultEpilogueISI_SJ_SJ_NS1G_6thread17LinearCombinationISI_Li1EffLNS1L_9ScaleType4KindE0ELNS_15FloatRoundStyleE2ESI_EENS1_15EpilogueDefaultEEEEEvvEEEEvNT_6ParamsE --------------------------
	.section	.nv.constant0._ZN7cutlass13device_kernelINS_4gemm6kernel13GemmUniversalIN4cute5tupleIJiiiiEEENS1_10collective13CollectiveMmaINS1_34MainloopSm90TmaGmmaWarpSpecializedILi5ENS5_IJNS4_1CILi1EEESB_SB_EEENS1_35KernelTmaWarpSpecializedCooperativeEEENS5_IJNSA_ILi128EEENSA_ILi32EEESF_EEENS_10bfloat16_tENS5_IJlSB_lEEESI_SJ_NS4_8TiledMMAINS4_8MMA_AtomIJNS4_4SM904GMMA27MMA_64x32x16_F32BF16BF16_SSILNSN_5MajorE0ELSP_0ELNSN_7ScaleInE1ELSQ_1EEEEEENS4_6LayoutINS5_IJNSA_ILi2EEESB_SB_EEENS5_IJSB_NSA_ILi0EEESW_EEEEENS5_IJNS4_10UnderscoreESZ_SZ_EEEEENS4_13SM90_TMA_LOADENS4_14ComposedLayoutINS4_7SwizzleILi3ELi4ELi3EEENS4_18smem_ptr_flag_bitsILi16EEENST_INS5_IJNSA_ILi8EEENSA_ILi64EEEEEENS5_IJS19_SB_EEEEEEEvNS4_8identityES12_S1D_vS1E_EENS_8epilogue10collective6detail29Sm90TmaWarpSpecializedAdapterINS1H_15DefaultEpilogueISI_SJ_SJ_NS1G_6thread17LinearCombinationISI_Li1EffLNS1L_9ScaleType4KindE0ELNS_15FloatRoundStyleE2ESI_EENS1_15EpilogueDefaultEEEEEvvEEEEvNT_6ParamsE,"a",@progbits
	.sectionflags	@""
	.align	4
.nv.constant0._ZN7cutlass13device_kernelINS_4gemm6kernel13GemmUniversalIN4cute5tupleIJiiiiEEENS1_10collective13CollectiveMmaINS1_34MainloopSm90TmaGmmaWarpSpecializedILi5ENS5_IJNS4_1CILi1EEESB_SB_EEENS1_35KernelTmaWarpSpecializedCooperativeEEENS5_IJNSA_ILi128EEENSA_ILi32EEESF_EEENS_10bfloat16_tENS5_IJlSB_lEEESI_SJ_NS4_8TiledMMAINS4_8MMA_AtomIJNS4_4SM904GMMA27MMA_64x32x16_F32BF16BF16_SSILNSN_5MajorE0ELSP_0ELNSN_7ScaleInE1ELSQ_1EEEEEENS4_6LayoutINS5_IJNSA_ILi2EEESB_SB_EEENS5_IJSB_NSA_ILi0EEESW_EEEEENS5_IJNS4_10UnderscoreESZ_SZ_EEEEENS4_13SM90_TMA_LOADENS4_14ComposedLayoutINS4_7SwizzleILi3ELi4ELi3EEENS4_18smem_ptr_flag_bitsILi16EEENST_INS5_IJNSA_ILi8EEENSA_ILi64EEEEEENS5_IJS19_SB_EEEEEEEvNS4_8identityES12_S1D_vS1E_EENS_8epilogue10collective6detail29Sm90TmaWarpSpecializedAdapterINS1H_15DefaultEpilogueISI_SJ_SJ_NS1G_6thread17LinearCombinationISI_Li1EffLNS1L_9ScaleType4KindE0ELNS_15FloatRoundStyleE2ESI_EENS1_15EpilogueDefaultEEEEEvvEEEEvNT_6ParamsE:
	.zero		1664


//--------------------- SYMBOLS --------------------------

	.type		.nv.reservedSmem.offset0,@object
	.size		.nv.reservedSmem.offset0,0x4
	.type		__assertfail,@function
